	.target	sm_100a

	.elftype	@"ET_EXEC"


//--------------------- .note.nv.tkinfo           --------------------------
	.section	.note.nv.tkinfo,"",@"SHT_NOTE"
	.sectionflags	@"SHF_NOTE_NV_TKINFO"
	.tkinfo
        /*0018*/ 	.word	0x00000081
        /*0030*/ 	.string	""
        /*0030*/ 	.string	"ptxas-blackwell"
        /*0030*/ 	.string	"Cuda compilation tools, release 12.9, V12.9.86"
        /*0030*/ 	.string	"Build cuda_12.9.r12.9/compiler.36037853_0"
        /*0030*/ 	.string	"-v  -suppress-debug-info  -lineinfo  -arch sm_100a "



//--------------------- .note.nv.cuver            --------------------------
	.section	.note.nv.cuver,"",@"SHT_NOTE"
	.sectionflags	@"SHF_NOTE_NV_CUVER"
        /*0018*/ 	.short	0x0001
        /*001a*/ 	.short	0x0064
        /*001c*/ 	.short	0x0001
        /*001e*/ 	.short	0x0000
        /*0020*/ 	.short	0x0001
        /*0022*/ 	.short	0x0000


//--------------------- .nv.info                  --------------------------
	.section	.nv.info,"",@"SHT_CUDA_INFO"
	.align	4


	//----- nvinfo : EIATTR_REGCOUNT
	.align		4
        /*0000*/ 	.byte	0x04, 0x2f
        /*0002*/ 	.short	(.L_4 - .L_3)
	.align		4
.L_3:
        /*0004*/ 	.word	index@(gluon_tcgen05)
        /*0008*/ 	.word	0x00000027


	//----- nvinfo : EIATTR_FRAME_SIZE
	.align		4
.L_4:
        /*000c*/ 	.byte	0x04, 0x11
        /*000e*/ 	.short	(.L_6 - .L_5)
	.align		4
.L_5:
        /*0010*/ 	.word	index@($__internal_2_$__cuda_sm10x_tcgen05_guardrail_trap_unallocated_columns_being_dealloced)
        /*0014*/ 	.word	0x00000000


	//----- nvinfo : EIATTR_FRAME_SIZE
	.align		4
.L_6:
        /*0018*/ 	.byte	0x04, 0x11
        /*001a*/ 	.short	(.L_8 - .L_7)
	.align		4
.L_7:
        /*001c*/ 	.word	index@($__internal_1_$__cuda_sm10x_tcgen05_guardrail_trap_phase_invalid_during_alloc)
        /*0020*/ 	.word	0x00000000


	//----- nvinfo : EIATTR_FRAME_SIZE
	.align		4
.L_8:
        /*0024*/ 	.byte	0x04, 0x11
        /*0026*/ 	.short	(.L_10 - .L_9)
	.align		4
.L_9:
        /*0028*/ 	.word	index@($__internal_0_$__cuda_sm10x_tcgen05_guardrail_trap_col_being_dealloced_not_returned_by_alloc)
        /*002c*/ 	.word	0x00000000


	//----- nvinfo : EIATTR_FRAME_SIZE
	.align		4
.L_10:
        /*0030*/ 	.byte	0x04, 0x11
        /*0032*/ 	.short	(.L_12 - .L_11)
	.align		4
.L_11:
        /*0034*/ 	.word	index@(gluon_tcgen05)
        /*0038*/ 	.word	0x00000000


	//----- nvinfo : EIATTR_MIN_STACK_SIZE
	.align		4
.L_12:
        /*003c*/ 	.byte	0x04, 0x12
        /*003e*/ 	.short	(.L_14 - .L_13)
	.align		4
.L_13:
        /*0040*/ 	.word	index@(gluon_tcgen05)
        /*0044*/ 	.word	0x00000000
.L_14:


//--------------------- .nv.info.gluon_tcgen05    --------------------------
	.section	.nv.info.gluon_tcgen05,"",@"SHT_CUDA_INFO"
	.sectionflags	@""
	.align	4


	//----- nvinfo : EIATTR_CUDA_API_VERSION
	.align		4
        /*0000*/ 	.byte	0x04, 0x37
        /*0002*/ 	.short	(.L_16 - .L_15)
.L_15:
        /*0004*/ 	.word	0x00000081


	//----- nvinfo : EIATTR_KPARAM_INFO
	.align		4
.L_16:
        /*0008*/ 	.byte	0x04, 0x17
        /*000a*/ 	.short	(.L_18 - .L_17)
.L_17:
        /*000c*/ 	.word	0x00000000
        /*0010*/ 	.short	0x000a
        /*0012*/ 	.short	0x0048
        /*0014*/ 	.byte	0x00, 0xf4, 0x21, 0x00


	//----- nvinfo : EIATTR_KPARAM_INFO
	.align		4
.L_18:
        /*0018*/ 	.byte	0x04, 0x17
        /*001a*/ 	.short	(.L_20 - .L_19)
.L_19:
        /*001c*/ 	.word	0x00000000
        /*0020*/ 	.short	0x0009
        /*0022*/ 	.short	0x0040
        /*0024*/ 	.byte	0x00, 0xf4, 0x21, 0x00


	//----- nvinfo : EIATTR_KPARAM_INFO
	.align		4
.L_20:
        /*0028*/ 	.byte	0x04, 0x17
        /*002a*/ 	.short	(.L_22 - .L_21)
.L_21:
        /*002c*/ 	.word	0x00000000
        /*0030*/ 	.short	0x0008
        /*0032*/ 	.short	0x0038
        /*0034*/ 	.byte	0x00, 0xf0, 0x21, 0x00


	//----- nvinfo : EIATTR_KPARAM_INFO
	.align		4
.L_22:
        /*0038*/ 	.byte	0x04, 0x17
        /*003a*/ 	.short	(.L_24 - .L_23)
.L_23:
        /*003c*/ 	.word	0x00000000
        /*0040*/ 	.short	0x0007
        /*0042*/ 	.short	0x0030
        /*0044*/ 	.byte	0x00, 0xf0, 0x21, 0x00


	//----- nvinfo : EIATTR_KPARAM_INFO
	.align		4
.L_24:
        /*0048*/ 	.byte	0x04, 0x17
        /*004a*/ 	.short	(.L_26 - .L_25)
.L_25:
        /*004c*/ 	.word	0x00000000
        /*0050*/ 	.short	0x0006
        /*0052*/ 	.short	0x0028
        /*0054*/ 	.byte	0x00, 0xf0, 0x21, 0x00


	//----- nvinfo : EIATTR_KPARAM_INFO
	.align		4
.L_26:
        /*0058*/ 	.byte	0x04, 0x17
        /*005a*/ 	.short	(.L_28 - .L_27)
.L_27:
        /*005c*/ 	.word	0x00000000
        /*0060*/ 	.short	0x0005
        /*0062*/ 	.short	0x0020
        /*0064*/ 	.byte	0x00, 0xf0, 0x11, 0x00


	//----- nvinfo : EIATTR_KPARAM_INFO
	.align		4
.L_28:
        /*0068*/ 	.byte	0x04, 0x17
        /*006a*/ 	.short	(.L_30 - .L_29)
.L_29:
        /*006c*/ 	.word	0x00000000
        /*0070*/ 	.short	0x0004
        /*0072*/ 	.short	0x001c
        /*0074*/ 	.byte	0x00, 0xf0, 0x11, 0x00


	//----- nvinfo : EIATTR_KPARAM_INFO
	.align		4
.L_30:
        /*0078*/ 	.byte	0x04, 0x17
        /*007a*/ 	.short	(.L_32 - .L_31)
.L_31:
        /*007c*/ 	.word	0x00000000
        /*0080*/ 	.short	0x0003
        /*0082*/ 	.short	0x0018
        /*0084*/ 	.byte	0x00, 0xf0, 0x11, 0x00


	//----- nvinfo : EIATTR_KPARAM_INFO
	.align		4
.L_32:
        /*0088*/ 	.byte	0x04, 0x17
        /*008a*/ 	.short	(.L_34 - .L_33)
.L_33:
        /*008c*/ 	.word	0x00000000
        /*0090*/ 	.short	0x0002
        /*0092*/ 	.short	0x0010
        /*0094*/ 	.byte	0x00, 0xf4, 0x21, 0x00


	//----- nvinfo : EIATTR_KPARAM_INFO
	.align		4
.L_34:
        /*0098*/ 	.byte	0x04, 0x17
        /*009a*/ 	.short	(.L_36 - .L_35)
.L_35:
        /*009c*/ 	.word	0x00000000
        /*00a0*/ 	.short	0x0001
        /*00a2*/ 	.short	0x0008
        /*00a4*/ 	.byte	0x00, 0xf4, 0x21, 0x00


	//----- nvinfo : EIATTR_KPARAM_INFO
	.align		4
.L_36:
        /*00a8*/ 	.byte	0x04, 0x17
        /*00aa*/ 	.short	(.L_38 - .L_37)
.L_37:
        /*00ac*/ 	.word	0x00000000
        /*00b0*/ 	.short	0x0000
        /*00b2*/ 	.short	0x0000
        /*00b4*/ 	.byte	0x00, 0xf4, 0x21, 0x00


	//----- nvinfo : EIATTR_AT_ENTRY_FRAGMENTS
	.align		4
.L_38:
        /*00b8*/ 	.byte	0x04, 0x4f
        /*00ba*/ 	.short	(.L_40 - .L_39)


	//   ....[0]....
.L_39:
        /*00bc*/ 	.word	0x00000004


	//----- nvinfo : EIATTR_RESERVED_SMEM_USED
	.align		4
.L_40:
        /*00c0*/ 	.byte	0x01, 0x41
	.zero		2


	//----- nvinfo : EIATTR_SPARSE_MMA_MASK
	.align		4
        /*00c4*/ 	.byte	0x03, 0x50
        /*00c6*/ 	.short	0x0000


	//----- nvinfo : EIATTR_TCGEN05_1CTA_USED
	.align		4
        /*00c8*/ 	.byte	0x01, 0x51
	.zero		2


	//----- nvinfo : EIATTR_MAXREG_COUNT
	.align		4
        /*00cc*/ 	.byte	0x03, 0x1b
        /*00ce*/ 	.short	0x00ff


	//----- nvinfo : EIATTR_NUM_BARRIERS
	.align		4
        /*00d0*/ 	.byte	0x02, 0x4c
        /*00d2*/ 	.byte	0x01
	.zero		1


	//----- nvinfo : EIATTR_INT_WARP_WIDE_INSTR_OFFSETS
	.align		4
        /*00d4*/ 	.byte	0x04, 0x31
        /*00d6*/ 	.short	(.L_42 - .L_41)


	//   ....[0]....
.L_41:
        /*00d8*/ 	.word	0x00001730


	//   ....[1]....
        /*00dc*/ 	.word	0x00001750


	//   ....[2]....
        /*00e0*/ 	.word	0x000017d0


	//   ....[3]....
        /*00e4*/ 	.word	0x000018f0


	//   ....[4]....
        /*00e8*/ 	.word	0x00001900


	//   ....[5]....
        /*00ec*/ 	.word	0x00001910


	//   ....[6]....
        /*00f0*/ 	.word	0x00001920


	//   ....[7]....
        /*00f4*/ 	.word	0x00001bd0


	//   ....[8]....
        /*00f8*/ 	.word	0x00001be0


	//   ....[9]....
        /*00fc*/ 	.word	0x00001d00


	//   ....[10]....
        /*0100*/ 	.word	0x00001d10


	//   ....[11]....
        /*0104*/ 	.word	0x00001d60


	//   ....[12]....
        /*0108*/ 	.word	0x00001da0


	//   ....[13]....
        /*010c*/ 	.word	0x00001f30


	//   ....[14]....
        /*0110*/ 	.word	0x00001f40


	//   ....[15]....
        /*0114*/ 	.word	0x00002180


	//   ....[16]....
        /*0118*/ 	.word	0x00002190


	//   ....[17]....
        /*011c*/ 	.word	0x00002500


	//   ....[18]....
        /*0120*/ 	.word	0x00002550


	//----- nvinfo : EIATTR_COOP_GROUP_MASK_REGIDS
	.align		4
.L_42:
        /*0124*/ 	.byte	0x04, 0x29
        /*0126*/ 	.short	(.L_44 - .L_43)


	//   ....[0]....
.L_43:
        /*0128*/ 	.word	0xffffffff


	//   ....[1]....
        /*012c*/ 	.word	0xffffffff


	//   ....[2]....
        /*0130*/ 	.word	0xffffffff


	//   ....[3]....
        /*0134*/ 	.word	0xffffffff


	//   ....[4]....
        /*0138*/ 	.word	0xffffffff


	//   ....[5]....
        /*013c*/ 	.word	0xffffffff


	//   ....[6]....
        /*0140*/ 	.word	0xffffffff


	//   ....[7]....
        /*0144*/ 	.word	0xffffffff


	//   ....[8]....
        /*0148*/ 	.word	0xffffffff


	//   ....[9]....
        /*014c*/ 	.word	0xffffffff


	//----- nvinfo : EIATTR_COOP_GROUP_INSTR_OFFSETS
	.align		4
.L_44:
        /*0150*/ 	.byte	0x04, 0x28
        /*0152*/ 	.short	(.L_46 - .L_45)


	//   ....[0]....
.L_45:
        /*0154*/ 	.word	0x00000050


	//   ....[1]....
        /*0158*/ 	.word	0x00000310


	//   ....[2]....
        /*015c*/ 	.word	0x00000500


	//   ....[3]....
        /*0160*/ 	.word	0x000009c0


	//   ....[4]....
        /*0164*/ 	.word	0x00000b00


	//   ....[5]....
        /*0168*/ 	.word	0x00000fb0


	//   ....[6]....
        /*016c*/ 	.word	0x000010f0


	//   ....[7]....
        /*0170*/ 	.word	0x000015e0


	//   ....[8]....
        /*0174*/ 	.word	0x00002390


	//   ....[9]....
        /*0178*/ 	.word	0x00002600


	//----- nvinfo : EIATTR_VRC_CTA_INIT_COUNT
	.align		4
.L_46:
        /*017c*/ 	.byte	0x02, 0x4a
        /*017e*/ 	.byte	0x80
	.zero		1


	//----- nvinfo : EIATTR_MBARRIER_INSTR_OFFSETS
	.align		4
        /*0180*/ 	.byte	0x04, 0x39
        /*0182*/ 	.short	(.L_48 - .L_47)


	//   ....[0]....
.L_47:
        /*0184*/ 	.word	0x000017f0
        /*0188*/ 	.word	0x000000ff
        /*018c*/ 	.word	0x00004000
        /*0190*/ 	.short	0x0100
        /*0192*/ 	.byte	0x08
	.zero		1


	//   ....[1]....
        /*0194*/ 	.word	0x00001800
        /*0198*/ 	.word	0x000000ff
        /*019c*/ 	.word	0x00004010
        /*01a0*/ 	.short	0x0100
        /*01a2*/ 	.byte	0x08
	.zero		1


	//   ....[2]....
        /*01a4*/ 	.word	0x00001a90
        /*01a8*/ 	.word	0x000000ff
        /*01ac*/ 	.word	0x00004000
        /*01b0*/ 	.short	0x010a
        /*01b2*/ 	.byte	0x08
	.zero		1


	//   ....[3]....
        /*01b4*/ 	.word	0x00001c30
        /*01b8*/ 	.word	0x000000ff
        /*01bc*/ 	.word	0x00004010
        /*01c0*/ 	.short	0x010a
        /*01c2*/ 	.byte	0x08
	.zero		1


	//   ....[4]....
        /*01c4*/ 	.word	0x00001e10
        /*01c8*/ 	.word	0x000000ff
        /*01cc*/ 	.word	0x00004000
        /*01d0*/ 	.short	0x010a
        /*01d2*/ 	.byte	0x08
	.zero		1


	//   ....[5]....
        /*01d4*/ 	.word	0x00001f80
        /*01d8*/ 	.word	0x000000ff
        /*01dc*/ 	.word	0x00004010
        /*01e0*/ 	.short	0x010a
        /*01e2*/ 	.byte	0x08
	.zero		1


	//   ....[6]....
        /*01e4*/ 	.word	0x00002020
        /*01e8*/ 	.word	0x000000ff
        /*01ec*/ 	.word	0x00004000
        /*01f0*/ 	.short	0x0108
        /*01f2*/ 	.byte	0x08
	.zero		1


	//   ....[7]....
        /*01f4*/ 	.word	0x00002030
        /*01f8*/ 	.word	0x000000ff
        /*01fc*/ 	.word	0x00004010
        /*0200*/ 	.short	0x0108
        /*0202*/ 	.byte	0x08
	.zero		1


	//   ....[8]....
        /*0204*/ 	.word	0x00002620
        /*0208*/ 	.word	0x000000ff
        /*020c*/ 	.word	0x00004000
        /*0210*/ 	.short	0x010a
        /*0212*/ 	.byte	0x08
	.zero		1


	//   ....[9]....
        /*0214*/ 	.word	0x00002650
        /*0218*/ 	.word	0x000000ff
        /*021c*/ 	.word	0x00004010
        /*0220*/ 	.short	0x010a
        /*0222*/ 	.byte	0x08
	.zero		1


	//   ....[10]....
        /*0224*/ 	.word	0x00002680
        /*0228*/ 	.word	0x000000ff
        /*022c*/ 	.word	0x00004000
        /*0230*/ 	.short	0x010a
        /*0232*/ 	.byte	0x08
	.zero		1


	//   ....[11]....
        /*0234*/ 	.word	0x000026b0
        /*0238*/ 	.word	0x000000ff
        /*023c*/ 	.word	0x00004010
        /*0240*/ 	.short	0x010a
        /*0242*/ 	.byte	0x08
	.zero		1


	//----- nvinfo : EIATTR_NUM_MBARRIERS
	.align		4
.L_48:
        /*0244*/ 	.byte	0x03, 0x38
        /*0246*/ 	.short	0x0002


	//----- nvinfo : EIATTR_EXIT_INSTR_OFFSETS
	.align		4
        /*0248*/ 	.byte	0x04, 0x1c
        /*024a*/ 	.short	(.L_50 - .L_49)


	//   ....[0]....
.L_49:
        /*024c*/ 	.word	0x00002610


	//----- nvinfo : EIATTR_REQNTID
	.align		4
.L_50:
        /*0250*/ 	.byte	0x04, 0x10
        /*0252*/ 	.short	(.L_52 - .L_51)
.L_51:
        /*0254*/ 	.word	0x00000080
        /*0258*/ 	.word	0x00000001
        /*025c*/ 	.word	0x00000001


	//----- nvinfo : EIATTR_CRS_STACK_SIZE
	.align		4
.L_52:
        /*0260*/ 	.byte	0x04, 0x1e
        /*0262*/ 	.short	(.L_54 - .L_53)
.L_53:
        /*0264*/ 	.word	0x00000000


	//----- nvinfo : EIATTR_CBANK_PARAM_SIZE
	.align		4
.L_54:
        /*0268*/ 	.byte	0x03, 0x19
        /*026a*/ 	.short	0x0050


	//----- nvinfo : EIATTR_PARAM_CBANK
	.align		4
        /*026c*/ 	.byte	0x04, 0x0a
        /*026e*/ 	.short	(.L_56 - .L_55)
	.align		4
.L_55:
        /*0270*/ 	.word	index@(.nv.constant0.gluon_tcgen05)
        /*0274*/ 	.short	0x0380
        /*0276*/ 	.short	0x0050


	//----- nvinfo : EIATTR_SW_WAR
	.align		4
.L_56:
        /*0278*/ 	.byte	0x04, 0x36
        /*027a*/ 	.short	(.L_58 - .L_57)
.L_57:
        /*027c*/ 	.word	0x00000008
.L_58:


//--------------------- .nv.compat                --------------------------
	.section	.nv.compat,"",@"SHT_CUDA_COMPAT_INFO"
	.align	4
        /*0000*/ 	.byte	0x02, 0x02, 0x02, 0x00, 0x02, 0x05, 0x05, 0x00, 0x02, 0x03, 0x03, 0x00, 0x02, 0x06, 0x01, 0x00


//--------------------- .nv.callgraph             --------------------------
	.section	.nv.callgraph,"",@"SHT_CUDA_CALLGRAPH"
	.align	4
	.sectionentsize	8
	.align		4
        /*0000*/ 	.word	0x00000000
	.align		4
        /*0004*/ 	.word	0xffffffff
	.align		4
        /*0008*/ 	.word	0x00000000
	.align		4
        /*000c*/ 	.word	0xfffffffe
	.align		4
        /*0010*/ 	.word	0x00000000
	.align		4
        /*0014*/ 	.word	0xfffffffd
	.align		4
        /*0018*/ 	.word	0x00000000
	.align		4
        /*001c*/ 	.word	0xfffffffc


//--------------------- .text.gluon_tcgen05       --------------------------
	.section	.text.gluon_tcgen05,"ax",@progbits
	.align	128
        .global         gluon_tcgen05
        .type           gluon_tcgen05,@function
        .size           gluon_tcgen05,(.L_x_73 - gluon_tcgen05)
        .other          gluon_tcgen05,@"STO_CUDA_ENTRY STV_DEFAULT"
gluon_tcgen05:
.text.gluon_tcgen05:
[----:B------:R-:W1:Y:S01]  /*0000*/  LDC R1, c[0x0][0x37c] ;  /* 0x0000df00ff017b82 */ /* 0x000e620000000800 */
[----:B------:R-:W2:Y:S02]  /*0010*/  S2R R0, SR_TID.X ;  /* 0x0000000000007919 */ /* 0x000ea40000002100 */
[----:B--2---:R-:W-:-:S13]  /*0020*/  ISETP.GE.U32.AND P2, PT, R0, 0x20, PT ;  /* 0x000000200000780c */ /* 0x004fda0003f46070 */
[----:B------:R-:W-:Y:S05]  /*0030*/  @P2 BRA `(.L_x_0) ;  /* 0x0000000000b82947 */ /* 0x000fea0003800000 */
[----:B------:R-:W2:Y:S01]  /*0040*/  S2UR UR6, SR_CgaCtaId ;  /* 0x00000000000679c3 */ /* 0x000ea20000008800 */
[----:B------:R-:W-:Y:S01]  /*0050*/  NOP ;  /* 0x0000000000007918 */ /* 0x000fe20000000000 */
[----:B------:R-:W-:Y:S02]  /*0060*/  UMOV UR4, 0x40 ;  /* 0x0000004000047882 */ /* 0x000fe40000000000 */
[----:B--2---:R-:W-:-:S09]  /*0070*/  ULEA UR4, UR6, UR4, 0x18 ;  /* 0x0000000406047291 */ /* 0x004fd2000f8ec0ff */
[----:B------:R-:W2:Y:S01]  /*0080*/  LDS.U8 R2, [UR4] ;  /* 0x00000004ff027984 */ /* 0x000ea20008000000 */
[----:B------:R-:W-:Y:S02]  /*0090*/  UMOV UR4, 0x400 ;  /* 0x0000040000047882 */ /* 0x000fe40000000000 */
[----:B------:R-:W-:Y:S01]  /*00a0*/  ULEA UR4, UR6, UR4, 0x18 ;  /* 0x0000000406047291 */ /* 0x000fe2000f8ec0ff */
[----:B--2---:R-:W-:-:S13]  /*00b0*/  ISETP.NE.AND P0, PT, R2, RZ, PT ;  /* 0x000000ff0200720c */ /* 0x004fda0003f05270 */
[----:B------:R-:W-:Y:S05]  /*00c0*/  @P0 BRA `(.L_x_1) ;  /* 0x00000000007c0947 */ /* 0x000fea0003800000 */
[----:B------:R-:W-:-:S13]  /*00d0*/  ELECT P0, URZ, PT ;  /* 0x0000000000ff782f */ /* 0x000fda0003800000 */
[----:B------:R-:W-:Y:S05]  /*00e0*/  @!P0 BRA `(.L_x_2) ;  /* 0x0000000000848947 */ /* 0x000fea0003800000 */
[----:B------:R-:W-:Y:S01]  /*00f0*/  UMOV UR5, 0x2 ;  /* 0x0000000200057882 */ /* 0x000fe20000000000 */
[----:B------:R-:W-:Y:S02]  /*0100*/  IMAD.MOV.U32 R5, RZ, RZ, 0x1 ;  /* 0x00000001ff057424 */ /* 0x000fe400078e00ff */
[----:B------:R-:W-:Y:S02]  /*0110*/  IMAD.MOV.U32 R3, RZ, RZ, 0x3 ;  /* 0x00000003ff037424 */ /* 0x000fe400078e00ff */
[----:B------:R-:W-:Y:S04]  /*0120*/  DEPBAR.LE SB2, 0x36 ;  /* 0x0000ad800000791a */ /* 0x000fe80000000000 */
[----:B------:R-:W2:Y:S02]  /*0130*/  UTCATOMSWS.FIND_AND_SET.ALIGN UP0, UR5, UR5 ;  /* 0x00000005000575e3 */ /* 0x000ea40008000800 */
[----:B--2---:R-:W-:-:S04]  /*0140*/  PLOP3.LUT P0, PT, PT, PT, UP0, 0x80, 0x8 ;  /* 0x000000000008781c */ /* 0x004fc80003f0f008 */
[----:B------:R-:W-:-:S04]  /*0150*/  SEL R2, RZ, 0xffffffff, !P0 ;  /* 0xffffffffff027807 */ /* 0x000fc80004000000 */
[----:B------:R-:W-:Y:S01]  /*0160*/  ISETP.NE.AND P0, PT, R2, RZ, PT ;  /* 0x000000ff0200720c */ /* 0x000fe20003f05270 */
[----:B------:R-:W-:-:S12]  /*0170*/  IMAD.U32 R2, RZ, RZ, UR5 ;  /* 0x00000005ff027e24 */ /* 0x000fd8000f8e00ff */
[----:B------:R-:W-:Y:S05]  /*0180*/  @P0 BRA `(.L_x_3) ;  /* 0x0000000000240947 */ /* 0x000fea0003800000 */
.L_x_4:
[----:B------:R-:W-:Y:S05]  /*0190*/  NANOSLEEP 0x64 ;  /* 0x000000640000795d */ /* 0x000fea0003800000 */
[----:B------:R-:W-:-:S05]  /*01a0*/  UMOV UR5, 0x2 ;  /* 0x0000000200057882 */ /* 0x000fca0000000000 */
[----:B------:R-:W-:Y:S04]  /*01b0*/  DEPBAR.LE SB2, 0x36 ;  /* 0x0000ad800000791a */ /* 0x000fe80000000000 */
[----:B------:R-:W2:Y:S02]  /*01c0*/  UTCATOMSWS.FIND_AND_SET.ALIGN UP0, UR5, UR5 ;  /* 0x00000005000575e3 */ /* 0x000ea40008000800 */
[----:B--2---:R-:W-:-:S04]  /*01d0*/  PLOP3.LUT P0, PT, PT, PT, UP0, 0x80, 0x8 ;  /* 0x000000000008781c */ /* 0x004fc80003f0f008 */
[----:B------:R-:W-:-:S04]  /*01e0*/  SEL R2, RZ, 0xffffffff, !P0 ;  /* 0xffffffffff027807 */ /* 0x000fc80004000000 */
[----:B------:R-:W-:Y:S01]  /*01f0*/  ISETP.NE.AND P0, PT, R2, RZ, PT ;  /* 0x000000ff0200720c */ /* 0x000fe20003f05270 */
[----:B------:R-:W-:-:S12]  /*0200*/  IMAD.U32 R2, RZ, RZ, UR5 ;  /* 0x00000005ff027e24 */ /* 0x000fd8000f8e00ff */
[----:B------:R-:W-:Y:S05]  /*0210*/  @!P0 BRA `(.L_x_4) ;  /* 0xfffffffc00dc8947 */ /* 0x000fea000383ffff */
.L_x_3:
[C---:B------:R-:W-:Y:S01]  /*0220*/  VIADD R4, R2.reuse, 0x10 ;  /* 0x0000001002047836 */ /* 0x040fe20000000000 */
[----:B------:R-:W-:Y:S01]  /*0230*/  UMOV UR5, 0x50 ;  /* 0x0000005000057882 */ /* 0x000fe20000000000 */
[----:B------:R-:W-:Y:S01]  /*0240*/  SHF.L.U32 R3, R3, R2, RZ ;  /* 0x0000000203037219 */ /* 0x000fe200000006ff */
[----:B------:R-:W-:Y:S01]  /*0250*/  ULEA UR5, UR6, UR5, 0x18 ;  /* 0x0000000506057291 */ /* 0x000fe2000f8ec0ff */
[----:B------:R-:W-:Y:S01]  /*0260*/  IMAD.SHL.U32 R2, R2, 0x20, RZ ;  /* 0x0000002002027824 */ /* 0x000fe200078e00ff */
[----:B------:R-:W-:-:S04]  /*0270*/  SHF.L.U32 R4, R5, R4, RZ ;  /* 0x0000000405047219 */ /* 0x000fc800000006ff */
[----:B------:R-:W-:-:S05]  /*0280*/  LOP3.LUT R3, R4, R3, RZ, 0xfc, !PT ;  /* 0x0000000304037212 */ /* 0x000fca00078efcff */
[----:B------:R2:W-:Y:S04]  /*0290*/  ATOMS.OR RZ, [UR5], R3 ;  /* 0x00000003ffff798c */ /* 0x0005e8000b000005 */
[----:B------:R2:W-:Y:S01]  /*02a0*/  STS [UR4], R2 ;  /* 0x00000002ff007988 */ /* 0x0005e20008000804 */
[----:B------:R-:W-:Y:S05]  /*02b0*/  BRA `(.L_x_2) ;  /* 0x0000000000107947 */ /* 0x000fea0003800000 */
.L_x_1:
[----:B------:R-:W-:Y:S01]  /*02c0*/  IMAD.MOV.U32 R3, RZ, RZ, -0x1 ;  /* 0xffffffffff037424 */ /* 0x000fe200078e00ff */
[----:B------:R-:W-:-:S04]  /*02d0*/  MOV R2, 0x300 ;  /* 0x0000030000027802 */ /* 0x000fc80000000f00 */
[----:B------:R2:W-:Y:S03]  /*02e0*/  STS [UR4], R3 ;  /* 0x00000003ff007988 */ /* 0x0005e60008000804 */
[----:B-12---:R-:W-:Y:S05]  /*02f0*/  CALL.REL.NOINC `($__internal_1_$__cuda_sm10x_tcgen05_guardrail_trap_phase_invalid_during_alloc) ;  /* 0x0000002400047944 */ /* 0x006fea0003c00000 */
.L_x_2:
[----:B------:R-:W-:Y:S05]  /*0300*/  WARPSYNC.ALL ;  /* 0x0000000000007948 */ /* 0x000fea0003800000 */
[----:B------:R-:W-:Y:S01]  /*0310*/  NOP ;  /* 0x0000000000007918 */ /* 0x000fe20000000000 */
.L_x_0:
[----:B------:R-:W3:Y:S08]  /*0320*/  S2UR UR4, SR_CgaCtaId ;  /* 0x00000000000479c3 */ /* 0x000ef00000008800 */
[----:B------:R-:W-:Y:S01]  /*0330*/  BAR.SYNC.DEFER_BLOCKING 0x0 ;  /* 0x0000000000007b1d */ /* 0x000fe20000010000 */
[----:B------:R-:W-:-:S05]  /*0340*/  LOP3.LUT R36, R0, 0x7f, RZ, 0xc0, !PT ;  /* 0x0000007f00247812 */ /* 0x000fca00078ec0ff */
[----:B------:R-:W-:Y:S02]  /*0350*/  UMOV UR8, 0x400 ;  /* 0x0000040000087882 */ /* 0x000fe40000000000 */
[----:B--2---:R-:W2:Y:S08]  /*0360*/  LDC R3, c[0x0][0x398] ;  /* 0x0000e600ff037b82 */ /* 0x004eb00000000800 */
[----:B------:R-:W4:Y:S01]  /*0370*/  LDC R6, c[0x0][0x3a0] ;  /* 0x0000e800ff067b82 */ /* 0x000f220000000800 */
[----:B---3--:R-:W-:-:S07]  /*0380*/  ULEA UR8, UR4, UR8, 0x18 ;  /* 0x0000000804087291 */ /* 0x008fce000f8ec0ff */
[----:B------:R-:W3:Y:S02]  /*0390*/  S2UR UR9, SR_CTAID.Y ;  /* 0x00000000000979c3 */ /* 0x000ee40000002600 */
[----:B------:R-:W5:Y:S06]  /*03a0*/  LDS R4, [UR8] ;  /* 0x00000008ff047984 */ /* 0x000f6c0008000800 */
[----:B------:R-:W-:Y:S06]  /*03b0*/  BAR.SYNC.DEFER_BLOCKING 0x0 ;  /* 0x0000000000007b1d */ /* 0x000fec0000010000 */
[----:B------:R-:W-:Y:S05]  /*03c0*/  @P2 BRA `(.L_x_5) ;  /* 0x0000000000182947 */ /* 0x000fea0003800000 */
[----:B------:R-:W-:Y:S01]  /*03d0*/  ELECT P0, URZ, PT ;  /* 0x0000000000ff782f */ /* 0x000fe20003800000 */
[----:B------:R-:W-:Y:S01]  /*03e0*/  IMAD.MOV.U32 R2, RZ, RZ, 0x1 ;  /* 0x00000001ff027424 */ /* 0x000fe200078e00ff */
[----:B------:R-:W-:Y:S01]  /*03f0*/  UMOV UR5, 0x40 ;  /* 0x0000004000057882 */ /* 0x000fe20000000000 */
[----:B------:R-:W-:Y:S01]  /*0400*/  UVIRTCOUNT.DEALLOC.SMPOOL 0x80 ;  /* 0x000000800000784c */ /* 0x000fe20000000000 */
[----:B------:R-:W-:-:S09]  /*0410*/  ULEA UR5, UR4, UR5, 0x18 ;  /* 0x0000000504057291 */ /* 0x000fd2000f8ec0ff */
[----:B------:R5:W-:Y:S03]  /*0420*/  @P0 STS.U8 [UR5], R2 ;  /* 0x00000002ff000988 */ /* 0x000be60008000005 */
.L_x_5:
[----:B------:R-:W5:Y:S01]  /*0430*/  S2UR UR4, SR_CTAID.Z ;  /* 0x00000000000479c3 */ /* 0x000f620000002700 */
[----:B------:R-:W4:Y:S01]  /*0440*/  LDCU UR5, c[0x0][0x370] ;  /* 0x00006e00ff0577ac */ /* 0x000f220008000800 */
[C---:B------:R-:W-:Y:S01]  /*0450*/  ISETP.GE.U32.AND P0, PT, R36.reuse, 0x20, PT ;  /* 0x000000202400780c */ /* 0x040fe20003f06070 */
[----:B--2--5:R-:W-:Y:S01]  /*0460*/  VIADD R2, R3, 0xffffffff ;  /* 0xffffffff03027836 */ /* 0x024fe20000000000 */
[C---:B------:R-:W-:Y:S01]  /*0470*/  ISETP.NE.U32.AND P3, PT, R36.reuse, RZ, PT ;  /* 0x000000ff2400720c */ /* 0x040fe20003f65070 */
[----:B------:R-:W2:Y:S01]  /*0480*/  LDCU UR6, c[0x0][0x374] ;  /* 0x00006e80ff0677ac */ /* 0x000ea20008000800 */
[----:B------:R-:W-:Y:S01]  /*0490*/  LEA R10, R36, UR8, 0x2 ;  /* 0x00000008240a7c11 */ /* 0x000fe2000f8e10ff */
[----:B----4-:R-:W-:Y:S01]  /*04a0*/  VIADD R11, R6, 0xffffffff ;  /* 0xffffffff060b7836 */ /* 0x010fe20000000000 */
[----:B------:R-:W4:Y:S01]  /*04b0*/  S2UR UR11, SR_CTAID.X ;  /* 0x00000000000b79c3 */ /* 0x000f220000002500 */
[----:B------:R-:W5:Y:S01]  /*04c0*/  LDCU.64 UR14, c[0x0][0x3c0] ;  /* 0x00007800ff0e77ac */ /* 0x000f620008000a00 */
[----:B------:R-:W-:Y:S01]  /*04d0*/  R2UR UR25, R4 ;  /* 0x00000000041972ca */ /* 0x000fe200000e0000 */
[----:B------:R-:W-:Y:S04]  /*04e0*/  BSSY.RECONVERGENT B0, `(.L_x_6) ;  /* 0x0000011000007945 */ /* 0x000fe80003800200 */
[----:B------:R3:W-:Y:S01]  /*04f0*/  @!P0 STS [R10], RZ ;  /* 0x000000ff0a008388 */ /* 0x0007e20000000800 */
[----:B------:R-:W-:-:S03]  /*0500*/  NOP ;  /* 0x0000000000007918 */ /* 0x000fc60000000000 */
[----:B------:R3:W-:Y:S02]  /*0510*/  @!P3 STS [UR8+0x24], R2 ;  /* 0x00002402ff00b988 */ /* 0x0007e40008000808 */
[----:B--23--:R-:W-:Y:S02]  /*0520*/  UIMAD UR4, UR4, UR6, UR9 ;  /* 0x00000006040472a4 */ /* 0x00cfe4000f8e0209 */
[----:B------:R2:W-:Y:S02]  /*0530*/  @!P3 STS [UR8+0x20], R11 ;  /* 0x0000200bff00b988 */ /* 0x0005e40008000808 */
[----:B----4-:R-:W-:-:S04]  /*0540*/  UIMAD UR4, UR4, UR5, UR11 ;  /* 0x00000005040472a4 */ /* 0x010fc8000f8e020b */
[----:B------:R-:W-:-:S04]  /*0550*/  UIMAD UR4, UR4, 0x180, URZ ;  /* 0x00000180040478a4 */ /* 0x000fc8000f8e02ff */
[----:B-----5:R-:W-:-:S04]  /*0560*/  UIADD3 UR6, UP0, UPT, UR4, UR14, URZ ;  /* 0x0000000e04067290 */ /* 0x020fc8000ff1e0ff */
[----:B------:R-:W-:Y:S01]  /*0570*/  ULEA.HI.X.SX32 UR7, UR4, UR15, 0x1, UP0 ;  /* 0x0000000f04077291 */ /* 0x000fe200080f0eff */
[----:B--2---:R-:W-:Y:S11]  /*0580*/  @P3 BRA `(.L_x_7) ;  /* 0x0000000000183947 */ /* 0x004ff60003800000 */
[----:B------:R-:W2:Y:S01]  /*0590*/  LDS R3, [UR8+0x8] ;  /* 0x00000808ff037984 */ /* 0x000ea20008000800 */
[----:B------:R-:W3:Y:S01]  /*05a0*/  LDC.64 R8, c[0x0][0x380] ;  /* 0x0000e000ff087b82 */ /* 0x000ee20000000a00 */
[----:B------:R-:W-:Y:S02]  /*05b0*/  IMAD.MOV.U32 R4, RZ, RZ, 0x70 ;  /* 0x00000070ff047424 */ /* 0x000fe400078e00ff */
[----:B---3--:R3:W-:Y:S03]  /*05c0*/  STS.64 [UR8], R8 ;  /* 0x00000008ff007988 */ /* 0x0087e60008000a08 */
[----:B--2---:R-:W-:-:S05]  /*05d0*/  LOP3.LUT R3, R3, 0x10, R4, 0xd8, !PT ;  /* 0x0000001003037812 */ /* 0x004fca00078ed804 */
[----:B------:R3:W-:Y:S02]  /*05e0*/  STS [UR8+0x8], R3 ;  /* 0x00000803ff007988 */ /* 0x0007e40008000808 */
.L_x_7:
[----:B------:R-:W-:Y:S05]  /*05f0*/  BSYNC.RECONVERGENT B0 ;  /* 0x0000000000007941 */ /* 0x000fea0003800200 */
.L_x_6:
[----:B------:R-:W-:Y:S04]  /*0600*/  BSSY.RECONVERGENT B0, `(.L_x_8) ;  /* 0x000000a000007945 */ /* 0x000fe80003800200 */
[----:B------:R-:W-:Y:S05]  /*0610*/  @P3 BRA `(.L_x_9) ;  /* 0x0000000000203947 */ /* 0x000fea0003800000 */
[----:B---3--:R-:W2:Y:S01]  /*0620*/  LDS R3, [UR8+0x34] ;  /* 0x00003408ff037984 */ /* 0x008ea20008000800 */
[----:B------:R-:W-:Y:S02]  /*0630*/  IMAD.MOV.U32 R4, RZ, RZ, 0x3f000000 ;  /* 0x3f000000ff047424 */ /* 0x000fe400078e00ff */
[----:B------:R-:W-:Y:S01]  /*0640*/  @!P3 IMAD.MOV.U32 R5, RZ, RZ, 0x3f ;  /* 0x0000003fff05b424 */ /* 0x000fe200078e00ff */
[----:B------:R-:W3:Y:S02]  /*0650*/  @!P3 LDS R8, [UR8+0x38] ;  /* 0x00003808ff08b984 */ /* 0x000ee40008000800 */
[----:B--2---:R-:W-:Y:S02]  /*0660*/  LOP3.LUT R3, R3, 0xff000000, R4, 0xb8, !PT ;  /* 0xff00000003037812 */ /* 0x004fe400078eb804 */
[----:B---3--:R-:W-:-:S03]  /*0670*/  @!P3 LOP3.LUT R4, R8, 0xff, R5, 0xb8, !PT ;  /* 0x000000ff0804b812 */ /* 0x008fc600078eb805 */
[----:B------:R2:W-:Y:S04]  /*0680*/  STS [UR8+0x34], R3 ;  /* 0x00003403ff007988 */ /* 0x0005e80008000808 */
[----:B------:R2:W-:Y:S02]  /*0690*/  @!P3 STS [UR8+0x38], R4 ;  /* 0x00003804ff00b988 */ /* 0x0005e40008000808 */
.L_x_9:
[----:B------:R-:W-:Y:S05]  /*06a0*/  BSYNC.RECONVERGENT B0 ;  /* 0x0000000000007941 */ /* 0x000fea0003800200 */
.L_x_8:
[----:B------:R-:W-:Y:S04]  /*06b0*/  BSSY.RECONVERGENT B0, `(.L_x_10) ;  /* 0x000000e000007945 */ /* 0x000fe80003800200 */
[----:B------:R-:W-:Y:S05]  /*06c0*/  @P3 BRA `(.L_x_11) ;  /* 0x0000000000303947 */ /* 0x000fea0003800000 */
[----:B--2---:R-:W2:Y:S01]  /*06d0*/  LDS R4, [UR8+0x34] ;  /* 0x00003408ff047984 */ /* 0x004ea20008000800 */
[----:B------:R-:W4:Y:S03]  /*06e0*/  LDC.64 R12, c[0x0][0x3a8] ;  /* 0x0000ea00ff0c7b82 */ /* 0x000f260000000a00 */
[----:B---3--:R-:W3:Y:S01]  /*06f0*/  LDS R3, [UR8+0x1c] ;  /* 0x00001c08ff037984 */ /* 0x008ee20008000800 */
[C---:B----4-:R-:W-:Y:S01]  /*0700*/  SHF.L.U64.HI R8, R12.reuse, 0x1, R13 ;  /* 0x000000010c087819 */ /* 0x050fe2000001020d */
[----:B------:R-:W-:-:S03]  /*0710*/  IMAD.SHL.U32 R5, R12, 0x2, RZ ;  /* 0x000000020c057824 */ /* 0x000fc600078e00ff */
[--C-:B------:R-:W-:Y:S02]  /*0720*/  SHF.R.U32.HI R12, RZ, 0x4, R8.reuse ;  /* 0x00000004ff0c7819 */ /* 0x100fe40000011608 */
[----:B------:R-:W-:-:S05]  /*0730*/  SHF.R.U64 R5, R5, 0x4, R8 ;  /* 0x0000000405057819 */ /* 0x000fca0000001208 */
[----:B------:R4:W-:Y:S01]  /*0740*/  STS [UR8+0xc], R5 ;  /* 0x00000c05ff007988 */ /* 0x0009e20008000808 */
[----:B--2---:R-:W-:Y:S02]  /*0750*/  LOP3.LUT R4, R4, 0x7, RZ, 0xb8, !PT ;  /* 0x0000000704047812 */ /* 0x004fe400078eb8ff */
[----:B---3--:R-:W-:-:S03]  /*0760*/  LOP3.LUT R3, R3, 0xf, R12, 0xb8, !PT ;  /* 0x0000000f03037812 */ /* 0x008fc600078eb80c */
[----:B------:R4:W-:Y:S04]  /*0770*/  STS [UR8+0x34], R4 ;  /* 0x00003404ff007988 */ /* 0x0009e80008000808 */
[----:B------:R4:W-:Y:S02]  /*0780*/  STS [UR8+0x1c], R3 ;  /* 0x00001c03ff007988 */ /* 0x0009e40008000808 */
.L_x_11:
[----:B------:R-:W-:Y:S05]  /*0790*/  BSYNC.RECONVERGENT B0 ;  /* 0x0000000000007941 */ /* 0x000fea0003800200 */
.L_x_10:
[----:B------:R-:W-:Y:S04]  /*07a0*/  BSSY.RECONVERGENT B1, `(.L_x_12) ;  /* 0x000001a000017945 */ /* 0x000fe80003800200 */
[----:B------:R-:W-:Y:S04]  /*07b0*/  BSSY.RELIABLE B0, `(.L_x_13) ;  /* 0x0000015000007945 */ /* 0x000fe80003800100 */
[----:B------:R-:W-:Y:S05]  /*07c0*/  @P3 BRA `(.L_x_14) ;  /* 0x0000000000203947 */ /* 0x000fea0003800000 */
[----:B--234-:R-:W2:Y:S02]  /*07d0*/  LDS R3, [UR8+0x34] ;  /* 0x00003408ff037984 */ /* 0x01cea40008000800 */
[----:B--2---:R-:W-:-:S05]  /*07e0*/  LOP3.LUT R3, R3, 0x38, RZ, 0xb8, !PT ;  /* 0x0000003803037812 */ /* 0x004fca00078eb8ff */
[----:B------:R2:W-:Y:S01]  /*07f0*/  STS [UR8+0x34], R3 ;  /* 0x00003403ff007988 */ /* 0x0005e20008000808 */
[----:B------:R-:W-:Y:S05]  /*0800*/  @P3 BRA `(.L_x_15) ;  /* 0x0000000000203947 */ /* 0x000fea0003800000 */
[----:B--2---:R-:W2:Y:S01]  /*0810*/  LDS R3, [UR8+0x8] ;  /* 0x00000808ff037984 */ /* 0x004ea20008000800 */
[----:B------:R-:W-:-:S05]  /*0820*/  IMAD.MOV.U32 R4, RZ, RZ, 0x780 ;  /* 0x00000780ff047424 */ /* 0x000fca00078e00ff */
[----:B--2---:R-:W-:-:S05]  /*0830*/  LOP3.LUT R3, R3, 0x500, R4, 0xd8, !PT ;  /* 0x0000050003037812 */ /* 0x004fca00078ed804 */
[----:B------:R5:W-:Y:S02]  /*0840*/  STS [UR8+0x8], R3 ;  /* 0x00000803ff007988 */ /* 0x000be40008000808 */
.L_x_14:
[----:B------:R-:W-:Y:S05]  /*0850*/  @P3 BRA `(.L_x_16) ;  /* 0x0000000000283947 */ /* 0x000fea0003800000 */
[----:B--2345:R-:W2:Y:S02]  /*0860*/  LDS R3, [UR8+0x8] ;  /* 0x00000808ff037984 */ /* 0x03cea40008000800 */
[----:B--2---:R-:W-:-:S05]  /*0870*/  LOP3.LUT R3, R3, 0x1800, RZ, 0xb8, !PT ;  /* 0x0000180003037812 */ /* 0x004fca00078eb8ff */
[----:B------:R3:W-:Y:S02]  /*0880*/  STS [UR8+0x8], R3 ;  /* 0x00000803ff007988 */ /* 0x0007e40008000808 */
.L_x_15:
[----:B------:R-:W-:Y:S05]  /*0890*/  @P3 BREAK.RELIABLE B0 ;  /* 0x0000000000003942 */ /* 0x000fea0003800100 */
[----:B------:R-:W-:Y:S05]  /*08a0*/  @P3 BRA `(.L_x_17) ;  /* 0x0000000000243947 */ /* 0x000fea0003800000 */
[----:B------:R-:W4:Y:S01]  /*08b0*/  LDS R4, [UR8+0x8] ;  /* 0x00000808ff047984 */ /* 0x000f220008000800 */
[----:B--23--:R-:W-:-:S05]  /*08c0*/  IMAD.MOV.U32 R3, RZ, RZ, 0x6000 ;  /* 0x00006000ff037424 */ /* 0x00cfca00078e00ff */
[----:B----4-:R-:W-:-:S04]  /*08d0*/  LOP3.LUT R3, R4, 0x6000, R3, 0xd8, !PT ;  /* 0x0000600004037812 */ /* 0x010fc800078ed803 */
[----:B------:R-:W-:-:S05]  /*08e0*/  LOP3.LUT R3, R3, 0x400000, RZ, 0xb8, !PT ;  /* 0x0040000003037812 */ /* 0x000fca00078eb8ff */
[----:B------:R2:W-:Y:S02]  /*08f0*/  STS [UR8+0x8], R3 ;  /* 0x00000803ff007988 */ /* 0x0005e40008000808 */
.L_x_16:
[----:B------:R-:W-:Y:S05]  /*0900*/  BSYNC.RELIABLE B0 ;  /* 0x0000000000007941 */ /* 0x000fea0003800100 */
.L_x_13:
[----:B--2345:R-:W2:Y:S02]  /*0910*/  @!P3 LDS R3, [UR8+0x8] ;  /* 0x00000808ff03b984 */ /* 0x03cea40008000800 */
[----:B--2---:R-:W-:-:S05]  /*0920*/  @!P3 LOP3.LUT R3, R3, 0x8000, RZ, 0xb8, !PT ;  /* 0x000080000303b812 */ /* 0x004fca00078eb8ff */
[----:B------:R4:W-:Y:S02]  /*0930*/  @!P3 STS [UR8+0x8], R3 ;  /* 0x00000803ff00b988 */ /* 0x0009e40008000808 */
.L_x_17:
[----:B------:R-:W-:Y:S05]  /*0940*/  BSYNC.RECONVERGENT B1 ;  /* 0x0000000000017941 */ /* 0x000fea0003800200 */
.L_x_12:
[----:B------:R-:W-:Y:S05]  /*0950*/  WARPSYNC.ALL ;  /* 0x0000000000007948 */ /* 0x000fea0003800000 */
[----:B------:R-:W-:Y:S01]  /*0960*/  NOP ;  /* 0x0000000000007918 */ /* 0x000fe20000000000 */
[----:B--234-:R-:W2:Y:S02]  /*0970*/  LDC R3, c[0x0][0x39c] ;  /* 0x0000e700ff037b82 */ /* 0x01cea40000000800 */
[----:B--2---:R-:W-:Y:S01]  /*0980*/  VIADD R3, R3, 0xffffffff ;  /* 0xffffffff03037836 */ /* 0x004fe20000000000 */
[----:B------:R-:W-:Y:S06]  /*0990*/  @P0 BRA `(.L_x_18) ;  /* 0x0000000000300947 */ /* 0x000fec0003800000 */
[----:B------:R-:W2:Y:S01]  /*09a0*/  S2R R4, SR_LANEID ;  /* 0x0000000000047919 */ /* 0x000ea20000000000 */
[----:B------:R-:W-:Y:S05]  /*09b0*/  WARPSYNC.ALL ;  /* 0x0000000000007948 */ /* 0x000fea0003800000 */
[----:B------:R-:W-:Y:S01]  /*09c0*/  NOP ;  /* 0x0000000000007918 */ /* 0x000fe20000000000 */
[----:B--2---:R-:W-:-:S05]  /*09d0*/  IMAD.SHL.U32 R7, R4, 0x4, RZ ;  /* 0x0000000404077824 */ /* 0x004fca00078e00ff */
[----:B------:R-:W2:Y:S01]  /*09e0*/  LDS R9, [R7+UR8] ;  /* 0x0000000807097984 */ /* 0x000ea20008000800 */
[----:B------:R-:W-:-:S05]  /*09f0*/  IADD3 R4, P1, PT, R7, UR6, RZ ;  /* 0x0000000607047c10 */ /* 0x000fca000ff3e0ff */
[----:B------:R-:W-:-:S05]  /*0a00*/  IMAD.X R5, RZ, RZ, UR7, P1 ;  /* 0x00000007ff057e24 */ /* 0x000fca00088e06ff */
[----:B--2---:R2:W3:Y:S01]  /*0a10*/  ATOMG.E.EXCH.STRONG.GPU PT, RZ, [R4], R9 ;  /* 0x0000000904ff73a8 */ /* 0x0044e200041ee100 */
[----:B------:R-:W-:-:S04]  /*0a20*/  DEPBAR {5,4,3,2,1,0} ;  /* 0x0000003f0000791a */ /* 0x000fc80000000000 */
[----:B------:R-:W4:Y:S02]  /*0a30*/  CCTL.E.C.LDCU.IV.DEEP [UR6] ;  /* 0x0000000006007540 */ /* 0x000f240009c08000 */
[----:B----4-:R2:W-:Y:S01]  /*0a40*/  UTMACCTL.IV [UR6] ;  /* 0x00000000060079b9 */ /* 0x0105e20008000000 */
[----:B------:R-:W-:Y:S01]  /*0a50*/  NOP ;  /* 0x0000000000007918 */ /* 0x000fe20000000000 */
.L_x_18:
[----:B------:R-:W-:Y:S05]  /*0a60*/  @P0 BRA `(.L_x_19) ;  /* 0x00000000000c0947 */ /* 0x000fea0003800000 */
[----:B------:R0:W-:Y:S01]  /*0a70*/  UTMACMDFLUSH ;  /* 0x00000000000079b7 */ /* 0x0001e20000000000 */
[----:B------:R-:W-:Y:S05]  /*0a80*/  @P0 BRA `(.L_x_19) ;  /* 0x0000000000040947 */ /* 0x000fea0003800000 */
[----:B------:R-:W-:-:S04]  /*0a90*/  DEPBAR.LE SB0, 0x0 ;  /* 0x000080000000791a */ /* 0x000fc80000000000 */
.L_x_19:
[----:B------:R-:W-:Y:S05]  /*0aa0*/  WARPSYNC.ALL ;  /* 0x0000000000007948 */ /* 0x000fea0003800000 */
[----:B------:R-:W-:Y:S01]  /*0ab0*/  NOP ;  /* 0x0000000000007918 */ /* 0x000fe20000000000 */
[----:B---3--:R-:W-:Y:S06]  /*0ac0*/  BAR.SYNC.DEFER_BLOCKING 0x0 ;  /* 0x0000000000007b1d */ /* 0x008fec0000010000 */
[----:B------:R-:W-:Y:S02]  /*0ad0*/  BSSY.RECONVERGENT B1, `(.L_x_20) ;  /* 0x000000b000017945 */ /* 0x000fe40003800200 */
[----:B------:R-:W-:Y:S06]  /*0ae0*/  BAR.SYNC.DEFER_BLOCKING 0x0 ;  /* 0x0000000000007b1d */ /* 0x000fec0000010000 */
[----:B------:R3:W-:Y:S01]  /*0af0*/  @!P0 STS [R10], RZ ;  /* 0x000000ff0a008388 */ /* 0x0007e20000000800 */
[----:B------:R-:W-:Y:S01]  /*0b00*/  NOP ;  /* 0x0000000000007918 */ /* 0x000fe20000000000 */
[----:B------:R-:W-:Y:S05]  /*0b10*/  @P3 BRA `(.L_x_21) ;  /* 0x0000000000183947 */ /* 0x000fea0003800000 */
[----:B--2---:R-:W2:Y:S01]  /*0b20*/  LDS R4, [UR8+0x8] ;  /* 0x00000808ff047984 */ /* 0x004ea20008000800 */
[----:B------:R-:W4:Y:S01]  /*0b30*/  LDC.64 R8, c[0x0][0x388] ;  /* 0x0000e200ff087b82 */ /* 0x000f220000000a00 */
[----:B------:R-:W-:Y:S02]  /*0b40*/  IMAD.MOV.U32 R5, RZ, RZ, 0x70 ;  /* 0x00000070ff057424 */ /* 0x000fe400078e00ff */
[----:B----4-:R4:W-:Y:S03]  /*0b50*/  STS.64 [UR8], R8 ;  /* 0x00000008ff007988 */ /* 0x0109e60008000a08 */
[----:B--2---:R-:W-:-:S05]  /*0b60*/  LOP3.LUT R4, R4, 0x10, R5, 0xd8, !PT ;  /* 0x0000001004047812 */ /* 0x004fca00078ed805 */
[----:B------:R4:W-:Y:S02]  /*0b70*/  STS [UR8+0x8], R4 ;  /* 0x00000804ff007988 */ /* 0x0009e40008000808 */
.L_x_21:
[----:B--2---:R-:W-:Y:S05]  /*0b80*/  BSYNC.RECONVERGENT B1 ;  /* 0x0000000000017941 */ /* 0x004fea0003800200 */
.L_x_20:
[----:B------:R-:W-:Y:S04]  /*0b90*/  BSSY.RECONVERGENT B1, `(.L_x_22) ;  /* 0x000000a000017945 */ /* 0x000fe80003800200 */
[----:B------:R-:W-:Y:S05]  /*0ba0*/  @P3 BRA `(.L_x_23) ;  /* 0x0000000000203947 */ /* 0x000fea0003800000 */
[----:B----4-:R-:W2:Y:S01]  /*0bb0*/  LDS R4, [UR8+0x34] ;  /* 0x00003408ff047984 */ /* 0x010ea20008000800 */
[----:B------:R-:W-:Y:S02]  /*0bc0*/  IMAD.MOV.U32 R7, RZ, RZ, 0x3f000000 ;  /* 0x3f000000ff077424 */ /* 0x000fe400078e00ff */
[----:B------:R-:W-:Y:S01]  /*0bd0*/  @!P3 IMAD.MOV.U32 R8, RZ, RZ, 0x3f ;  /* 0x0000003fff08b424 */ /* 0x000fe200078e00ff */
[----:B------:R-:W4:Y:S02]  /*0be0*/  @!P3 LDS R5, [UR8+0x38] ;  /* 0x00003808ff05b984 */ /* 0x000f240008000800 */
[----:B--2---:R-:W-:Y:S02]  /*0bf0*/  LOP3.LUT R4, R4, 0xff000000, R7, 0xb8, !PT ;  /* 0xff00000004047812 */ /* 0x004fe400078eb807 */
[----:B----4-:R-:W-:-:S03]  /*0c00*/  @!P3 LOP3.LUT R5, R5, 0xff, R8, 0xb8, !PT ;  /* 0x000000ff0505b812 */ /* 0x010fc600078eb808 */
[----:B------:R2:W-:Y:S04]  /*0c10*/  STS [UR8+0x34], R4 ;  /* 0x00003404ff007988 */ /* 0x0005e80008000808 */
[----:B------:R2:W-:Y:S02]  /*0c20*/  @!P3 STS [UR8+0x38], R5 ;  /* 0x00003805ff00b988 */ /* 0x0005e40008000808 */
.L_x_23:
[----:B------:R-:W-:Y:S05]  /*0c30*/  BSYNC.RECONVERGENT B1 ;  /* 0x0000000000017941 */ /* 0x000fea0003800200 */
.L_x_22:
[----:B------:R-:W-:Y:S04]  /*0c40*/  BSSY.RECONVERGENT B1, `(.L_x_24) ;  /* 0x0000004000017945 */ /* 0x000fe80003800200 */
[----:B------:R-:W-:Y:S05]  /*0c50*/  @P3 BRA `(.L_x_25) ;  /* 0x0000000000083947 */ /* 0x000fea0003800000 */
[----:B------:R5:W-:Y:S04]  /*0c60*/  STS [UR8+0x24], R11 ;  /* 0x0000240bff007988 */ /* 0x000be80008000808 */
[----:B------:R5:W-:Y:S02]  /*0c70*/  STS [UR8+0x20], R3 ;  /* 0x00002003ff007988 */ /* 0x000be40008000808 */
.L_x_25:
[----:B------:R-:W-:Y:S05]  /*0c80*/  BSYNC.RECONVERGENT B1 ;  /* 0x0000000000017941 */ /* 0x000fea0003800200 */
.L_x_24:
[----:B------:R-:W-:Y:S04]  /*0c90*/  BSSY.RECONVERGENT B1, `(.L_x_26) ;  /* 0x000000e000017945 */ /* 0x000fe80003800200 */
[----:B------:R-:W-:Y:S05]  /*0ca0*/  @P3 BRA `(.L_x_27) ;  /* 0x0000000000303947 */ /* 0x000fea0003800000 */
[----:B--2---:R-:W2:Y:S01]  /*0cb0*/  LDS R5, [UR8+0x34] ;  /* 0x00003408ff057984 */ /* 0x004ea20008000800 */
[----:B------:R-:W3:Y:S03]  /*0cc0*/  LDC.64 R12, c[0x0][0x3b0] ;  /* 0x0000ec00ff0c7b82 */ /* 0x000ee60000000a00 */
[----:B----4-:R-:W4:Y:S01]  /*0cd0*/  LDS R4, [UR8+0x1c] ;  /* 0x00001c08ff047984 */ /* 0x010f220008000800 */
[C---:B---3--:R-:W-:Y:S01]  /*0ce0*/  SHF.L.U64.HI R8, R12.reuse, 0x1, R13 ;  /* 0x000000010c087819 */ /* 0x048fe2000001020d */
[----:B------:R-:W-:-:S03]  /*0cf0*/  IMAD.SHL.U32 R7, R12, 0x2, RZ ;  /* 0x000000020c077824 */ /* 0x000fc600078e00ff */
[--C-:B------:R-:W-:Y:S02]  /*0d00*/  SHF.R.U32.HI R9, RZ, 0x4, R8.reuse ;  /* 0x00000004ff097819 */ /* 0x100fe40000011608 */
[----:B------:R-:W-:-:S05]  /*0d10*/  SHF.R.U64 R7, R7, 0x4, R8 ;  /* 0x0000000407077819 */ /* 0x000fca0000001208 */
[----:B------:R3:W-:Y:S01]  /*0d20*/  STS [UR8+0xc], R7 ;  /* 0x00000c07ff007988 */ /* 0x0007e20008000808 */
[----:B--2---:R-:W-:Y:S02]  /*0d30*/  LOP3.LUT R5, R5, 0x7, RZ, 0xb8, !PT ;  /* 0x0000000705057812 */ /* 0x004fe400078eb8ff */
[----:B----4-:R-:W-:-:S03]  /*0d40*/  LOP3.LUT R4, R4, 0xf, R9, 0xb8, !PT ;  /* 0x0000000f04047812 */ /* 0x010fc600078eb809 */
[----:B------:R3:W-:Y:S04]  /*0d50*/  STS [UR8+0x34], R5 ;  /* 0x00003405ff007988 */ /* 0x0007e80008000808 */
[----:B------:R3:W-:Y:S02]  /*0d60*/  STS [UR8+0x1c], R4 ;  /* 0x00001c04ff007988 */ /* 0x0007e40008000808 */
.L_x_27:
[----:B------:R-:W-:Y:S05]  /*0d70*/  BSYNC.RECONVERGENT B1 ;  /* 0x0000000000017941 */ /* 0x000fea0003800200 */
.L_x_26:
        /* <DEDUP_REMOVED lines=11> */
.L_x_30:
[----:B------:R-:W-:Y:S05]  /*0e30*/  @P3 BRA `(.L_x_32) ;  /* 0x0000000000283947 */ /* 0x000fea0003800000 */
[----:B--234-:R-:W2:Y:S02]  /*0e40*/  LDS R4, [UR8+0x8] ;  /* 0x00000808ff047984 */ /* 0x01cea40008000800 */
[----:B--2---:R-:W-:-:S05]  /*0e50*/  LOP3.LUT R4, R4, 0x1800, RZ, 0xb8, !PT ;  /* 0x0000180004047812 */ /* 0x004fca00078eb8ff */
[----:B------:R3:W-:Y:S02]  /*0e60*/  STS [UR8+0x8], R4 ;  /* 0x00000804ff007988 */ /* 0x0007e40008000808 */
.L_x_31:
[----:B------:R-:W-:Y:S05]  /*0e70*/  @P3 BREAK.RELIABLE B1 ;  /* 0x0000000000013942 */ /* 0x000fea0003800100 */
[----:B------:R-:W-:Y:S05]  /*0e80*/  @P3 BRA `(.L_x_33) ;  /* 0x0000000000243947 */ /* 0x000fea0003800000 */
[----:B--23--:R-:W2:Y:S01]  /*0e90*/  LDS R4, [UR8+0x8] ;  /* 0x00000808ff047984 */ /* 0x00cea20008000800 */
[----:B------:R-:W-:-:S05]  /*0ea0*/  IMAD.MOV.U32 R5, RZ, RZ, 0x6000 ;  /* 0x00006000ff057424 */ /* 0x000fca00078e00ff */
[----:B--2---:R-:W-:-:S04]  /*0eb0*/  LOP3.LUT R4, R4, 0x6000, R5, 0xd8, !PT ;  /* 0x0000600004047812 */ /* 0x004fc800078ed805 */
[----:B------:R-:W-:-:S05]  /*0ec0*/  LOP3.LUT R4, R4, 0x400000, RZ, 0xb8, !PT ;  /* 0x0040000004047812 */ /* 0x000fca00078eb8ff */
[----:B------:R2:W-:Y:S02]  /*0ed0*/  STS [UR8+0x8], R4 ;  /* 0x00000804ff007988 */ /* 0x0005e40008000808 */
.L_x_32:
[----:B------:R-:W-:Y:S05]  /*0ee0*/  BSYNC.RELIABLE B1 ;  /* 0x0000000000017941 */ /* 0x000fea0003800100 */
.L_x_29:
[----:B--234-:R-:W2:Y:S02]  /*0ef0*/  @!P3 LDS R4, [UR8+0x8] ;  /* 0x00000808ff04b984 */ /* 0x01cea40008000800 */
[----:B--2---:R-:W-:-:S05]  /*0f00*/  @!P3 LOP3.LUT R4, R4, 0x8000, RZ, 0xb8, !PT ;  /* 0x000080000404b812 */ /* 0x004fca00078eb8ff */
[----:B------:R4:W-:Y:S02]  /*0f10*/  @!P3 STS [UR8+0x8], R4 ;  /* 0x00000804ff00b988 */ /* 0x0009e40008000808 */
.L_x_33:
[----:B------:R-:W-:Y:S05]  /*0f20*/  BSYNC.RECONVERGENT B2 ;  /* 0x0000000000027941 */ /* 0x000fea0003800200 */
.L_x_28:
[----:B------:R-:W-:Y:S05]  /*0f30*/  WARPSYNC.ALL ;  /* 0x0000000000007948 */ /* 0x000fea0003800000 */
[----:B------:R-:W-:Y:S01]  /*0f40*/  NOP ;  /* 0x0000000000007918 */ /* 0x000fe20000000000 */
[----:B------:R-:W-:-:S04]  /*0f50*/  UIADD3 UR5, UPT, UPT, UR4, 0x80, URZ ;  /* 0x0000008004057890 */ /* 0x000fc8000fffe0ff */
[----:B------:R-:W-:-:S04]  /*0f60*/  UIADD3 UR12, UP0, UPT, UR5, UR14, URZ ;  /* 0x0000000e050c7290 */ /* 0x000fc8000ff1e0ff */
[----:B------:R-:W-:Y:S01]  /*0f70*/  ULEA.HI.X.SX32 UR13, UR5, UR15, 0x1, UP0 ;  /* 0x0000000f050d7291 */ /* 0x000fe200080f0eff */
[----:B------:R-:W-:Y:S11]  /*0f80*/  @P0 BRA `(.L_x_34) ;  /* 0x0000000000300947 */ /* 0x000ff60003800000 */
[----:B--234-:R-:W2:Y:S01]  /*0f90*/  S2R R4, SR_LANEID ;  /* 0x0000000000047919 */ /* 0x01cea20000000000 */
        /* <DEDUP_REMOVED lines=11> */
.L_x_34:
[----:B------:R-:W-:Y:S05]  /*1050*/  @P0 BRA `(.L_x_35) ;  /* 0x00000000000c0947 */ /* 0x000fea0003800000 */
[----:B------:R0:W-:Y:S01]  /*1060*/  UTMACMDFLUSH ;  /* 0x00000000000079b7 */ /* 0x0001e20000000000 */
[----:B------:R-:W-:Y:S05]  /*1070*/  @P0 BRA `(.L_x_35) ;  /* 0x0000000000040947 */ /* 0x000fea0003800000 */
[----:B------:R-:W-:-:S04]  /*1080*/  DEPBAR.LE SB0, 0x0 ;  /* 0x000080000000791a */ /* 0x000fc80000000000 */
.L_x_35:
        /* <DEDUP_REMOVED lines=8> */
[----:B--2-4-:R-:W2:Y:S01]  /*1110*/  LDS R4, [UR8+0x8] ;  /* 0x00000808ff047984 */ /* 0x014ea20008000800 */
[----:B------:R-:W4:Y:S01]  /*1120*/  LDC.64 R8, c[0x0][0x390] ;  /* 0x0000e400ff087b82 */ /* 0x000f220000000a00 */
[----:B------:R-:W-:Y:S02]  /*1130*/  IMAD.MOV.U32 R5, RZ, RZ, 0x70 ;  /* 0x00000070ff057424 */ /* 0x000fe400078e00ff */
[----:B----4-:R4:W-:Y:S03]  /*1140*/  STS.64 [UR8], R8 ;  /* 0x00000008ff007988 */ /* 0x0109e60008000a08 */
[----:B--2---:R-:W-:-:S05]  /*1150*/  LOP3.LUT R4, R4, 0x10, R5, 0xd8, !PT ;  /* 0x0000001004047812 */ /* 0x004fca00078ed805 */
[----:B------:R4:W-:Y:S02]  /*1160*/  STS [UR8+0x8], R4 ;  /* 0x00000804ff007988 */ /* 0x0009e40008000808 */
.L_x_37:
[----:B--2---:R-:W-:Y:S05]  /*1170*/  BSYNC.RECONVERGENT B2 ;  /* 0x0000000000027941 */ /* 0x004fea0003800200 */
.L_x_36:
[----:B------:R-:W-:Y:S04]  /*1180*/  BSSY.RECONVERGENT B3, `(.L_x_38) ;  /* 0x0000011000037945 */ /* 0x000fe80003800200 */
[----:B------:R-:W-:Y:S04]  /*1190*/  BSSY.RELIABLE B2, `(.L_x_39) ;  /* 0x000000e000027945 */ /* 0x000fe80003800100 */
[----:B------:R-:W-:Y:S05]  /*11a0*/  @P3 BRA `(.L_x_40) ;  /* 0x0000000000243947 */ /* 0x000fea0003800000 */
[----:B----4-:R-:W2:Y:S01]  /*11b0*/  LDS R4, [UR8+0x34] ;  /* 0x00003408ff047984 */ /* 0x010ea20008000800 */
[----:B------:R-:W-:-:S05]  /*11c0*/  IMAD.MOV.U32 R5, RZ, RZ, 0x3f000000 ;  /* 0x3f000000ff057424 */ /* 0x000fca00078e00ff */
[----:B--2---:R-:W-:-:S05]  /*11d0*/  LOP3.LUT R4, R4, 0xff000000, R5, 0xb8, !PT ;  /* 0xff00000004047812 */ /* 0x004fca00078eb805 */
[----:B------:R2:W-:Y:S01]  /*11e0*/  STS [UR8+0x34], R4 ;  /* 0x00003404ff007988 */ /* 0x0005e20008000808 */
[----:B------:R-:W-:Y:S05]  /*11f0*/  @P3 BRA `(.L_x_41) ;  /* 0x00000000001c3947 */ /* 0x000fea0003800000 */
[----:B--2---:R-:W2:Y:S01]  /*1200*/  LDS R4, [UR8+0x38] ;  /* 0x00003808ff047984 */ /* 0x004ea20008000800 */
[----:B------:R-:W-:-:S05]  /*1210*/  IMAD.MOV.U32 R5, RZ, RZ, 0x3f ;  /* 0x0000003fff057424 */ /* 0x000fca00078e00ff */
[----:B--2---:R-:W-:-:S05]  /*1220*/  LOP3.LUT R4, R4, 0xff, R5, 0xb8, !PT ;  /* 0x000000ff04047812 */ /* 0x004fca00078eb805 */
[----:B------:R2:W-:Y:S02]  /*1230*/  STS [UR8+0x38], R4 ;  /* 0x00003804ff007988 */ /* 0x0005e40008000808 */
.L_x_40:
[----:B------:R-:W-:Y:S05]  /*1240*/  @P3 BREAK.RELIABLE B2 ;  /* 0x0000000000023942 */ /* 0x000fea0003800100 */
[----:B------:R-:W-:Y:S05]  /*1250*/  @P3 BRA `(.L_x_42) ;  /* 0x00000000000c3947 */ /* 0x000fea0003800000 */
[----:B------:R2:W-:Y:S02]  /*1260*/  STS [UR8+0x20], R3 ;  /* 0x00002003ff007988 */ /* 0x0005e40008000808 */
.L_x_41:
[----:B------:R-:W-:Y:S05]  /*1270*/  BSYNC.RELIABLE B2 ;  /* 0x0000000000027941 */ /* 0x000fea0003800100 */
.L_x_39:
[----:B------:R2:W-:Y:S02]  /*1280*/  @!P3 STS [UR8+0x24], R2 ;  /* 0x00002402ff00b988 */ /* 0x0005e40008000808 */
.L_x_42:
[----:B------:R-:W-:Y:S05]  /*1290*/  BSYNC.RECONVERGENT B3 ;  /* 0x0000000000037941 */ /* 0x000fea0003800200 */
.L_x_38:
[----:B------:R-:W-:Y:S05]  /*12a0*/  WARPSYNC.ALL ;  /* 0x0000000000007948 */ /* 0x000fea0003800000 */
[----:B------:R-:W-:Y:S01]  /*12b0*/  NOP ;  /* 0x0000000000007918 */ /* 0x000fe20000000000 */
[----:B------:R-:W-:Y:S04]  /*12c0*/  BSSY.RECONVERGENT B3, `(.L_x_43) ;  /* 0x000000e000037945 */ /* 0x000fe80003800200 */
[----:B------:R-:W-:Y:S05]  /*12d0*/  @P3 BRA `(.L_x_44) ;  /* 0x0000000000303947 */ /* 0x000fea0003800000 */
[----:B--2--5:R-:W2:Y:S01]  /*12e0*/  LDS R3, [UR8+0x34] ;  /* 0x00003408ff037984 */ /* 0x024ea20008000800 */
[----:B----4-:R-:W4:Y:S03]  /*12f0*/  LDC.64 R4, c[0x0][0x3b8] ;  /* 0x0000ee00ff047b82 */ /* 0x010f260000000a00 */
[----:B------:R-:W5:Y:S01]  /*1300*/  LDS R2, [UR8+0x1c] ;  /* 0x00001c08ff027984 */ /* 0x000f620008000800 */
[C---:B----4-:R-:W-:Y:S01]  /*1310*/  SHF.L.U64.HI R5, R4.reuse, 0x1, R5 ;  /* 0x0000000104057819 */ /* 0x050fe20000010205 */
[----:B------:R-:W-:-:S03]  /*1320*/  IMAD.SHL.U32 R4, R4, 0x2, RZ ;  /* 0x0000000204047824 */ /* 0x000fc600078e00ff */
[--C-:B------:R-:W-:Y:S02]  /*1330*/  SHF.R.U32.HI R7, RZ, 0x4, R5.reuse ;  /* 0x00000004ff077819 */ /* 0x100fe40000011605 */
[----:B------:R-:W-:-:S05]  /*1340*/  SHF.R.U64 R4, R4, 0x4, R5 ;  /* 0x0000000404047819 */ /* 0x000fca0000001205 */
[----:B------:R4:W-:Y:S01]  /*1350*/  STS [UR8+0xc], R4 ;  /* 0x00000c04ff007988 */ /* 0x0009e20008000808 */
[----:B--2---:R-:W-:Y:S02]  /*1360*/  LOP3.LUT R3, R3, 0x7, RZ, 0xb8, !PT ;  /* 0x0000000703037812 */ /* 0x004fe400078eb8ff */
[----:B-----5:R-:W-:-:S03]  /*1370*/  LOP3.LUT R2, R2, 0xf, R7, 0xb8, !PT ;  /* 0x0000000f02027812 */ /* 0x020fc600078eb807 */
[----:B------:R4:W-:Y:S04]  /*1380*/  STS [UR8+0x34], R3 ;  /* 0x00003403ff007988 */ /* 0x0009e80008000808 */
[----:B------:R4:W-:Y:S02]  /*1390*/  STS [UR8+0x1c], R2 ;  /* 0x00001c02ff007988 */ /* 0x0009e40008000808 */
.L_x_44:
[----:B------:R-:W-:Y:S05]  /*13a0*/  BSYNC.RECONVERGENT B3 ;  /* 0x0000000000037941 */ /* 0x000fea0003800200 */
.L_x_43:
[----:B------:R-:W-:Y:S04]  /*13b0*/  BSSY.RECONVERGENT B4, `(.L_x_45) ;  /* 0x000001a000047945 */ /* 0x000fe80003800200 */
[----:B------:R-:W-:Y:S04]  /*13c0*/  BSSY.RELIABLE B3, `(.L_x_46) ;  /* 0x0000015000037945 */ /* 0x000fe80003800100 */
[----:B------:R-:W-:Y:S05]  /*13d0*/  @P3 BRA `(.L_x_47) ;  /* 0x0000000000203947 */ /* 0x000fea0003800000 */
[----:B--2-4-:R-:W2:Y:S02]  /*13e0*/  LDS R2, [UR8+0x34] ;  /* 0x00003408ff027984 */ /* 0x014ea40008000800 */
[----:B--2---:R-:W-:-:S05]  /*13f0*/  LOP3.LUT R2, R2, 0x38, RZ, 0xb8, !PT ;  /* 0x0000003802027812 */ /* 0x004fca00078eb8ff */
[----:B------:R2:W-:Y:S01]  /*1400*/  STS [UR8+0x34], R2 ;  /* 0x00003402ff007988 */ /* 0x0005e20008000808 */
[----:B------:R-:W-:Y:S05]  /*1410*/  @P3 BRA `(.L_x_48) ;  /* 0x0000000000203947 */ /* 0x000fea0003800000 */
[----:B--2---:R-:W2:Y:S01]  /*1420*/  LDS R2, [UR8+0x8] ;  /* 0x00000808ff027984 */ /* 0x004ea20008000800 */
[----:B-----5:R-:W-:-:S05]  /*1430*/  IMAD.MOV.U32 R3, RZ, RZ, 0x780 ;  /* 0x00000780ff037424 */ /* 0x020fca00078e00ff */
[----:B--2---:R-:W-:-:S05]  /*1440*/  LOP3.LUT R2, R2, 0x500, R3, 0xd8, !PT ;  /* 0x0000050002027812 */ /* 0x004fca00078ed803 */
[----:B------:R2:W-:Y:S02]  /*1450*/  STS [UR8+0x8], R2 ;  /* 0x00000802ff007988 */ /* 0x0005e40008000808 */
.L_x_47:
[----:B------:R-:W-:Y:S05]  /*1460*/  @P3 BRA `(.L_x_49) ;  /* 0x0000000000283947 */ /* 0x000fea0003800000 */
[----:B--2-4-:R-:W2:Y:S02]  /*1470*/  LDS R2, [UR8+0x8] ;  /* 0x00000808ff027984 */ /* 0x014ea40008000800 */
[----:B--2---:R-:W-:-:S05]  /*1480*/  LOP3.LUT R2, R2, 0x1800, RZ, 0xb8, !PT ;  /* 0x0000180002027812 */ /* 0x004fca00078eb8ff */
[----:B------:R4:W-:Y:S02]  /*1490*/  STS [UR8+0x8], R2 ;  /* 0x00000802ff007988 */ /* 0x0009e40008000808 */
.L_x_48:
[----:B------:R-:W-:Y:S05]  /*14a0*/  @P3 BREAK.RELIABLE B3 ;  /* 0x0000000000033942 */ /* 0x000fea0003800100 */
[----:B------:R-:W-:Y:S05]  /*14b0*/  @P3 BRA `(.L_x_50) ;  /* 0x0000000000243947 */ /* 0x000fea0003800000 */
[----:B--2-4-:R-:W2:Y:S01]  /*14c0*/  LDS R2, [UR8+0x8] ;  /* 0x00000808ff027984 */ /* 0x014ea20008000800 */
[----:B-----5:R-:W-:-:S05]  /*14d0*/  IMAD.MOV.U32 R3, RZ, RZ, 0x6000 ;  /* 0x00006000ff037424 */ /* 0x020fca00078e00ff */
[----:B--2---:R-:W-:-:S04]  /*14e0*/  LOP3.LUT R2, R2, 0x6000, R3, 0xd8, !PT ;  /* 0x0000600002027812 */ /* 0x004fc800078ed803 */
[----:B------:R-:W-:-:S05]  /*14f0*/  LOP3.LUT R2, R2, 0x400000, RZ, 0xb8, !PT ;  /* 0x0040000002027812 */ /* 0x000fca00078eb8ff */
[----:B------:R2:W-:Y:S02]  /*1500*/  STS [UR8+0x8], R2 ;  /* 0x00000802ff007988 */ /* 0x0005e40008000808 */
.L_x_49:
[----:B------:R-:W-:Y:S05]  /*1510*/  BSYNC.RELIABLE B3 ;  /* 0x0000000000037941 */ /* 0x000fea0003800100 */
.L_x_46:
[----:B--2-4-:R-:W2:Y:S02]  /*1520*/  @!P3 LDS R2, [UR8+0x8] ;  /* 0x00000808ff02b984 */ /* 0x014ea40008000800 */
[----:B--2---:R-:W-:-:S05]  /*1530*/  @!P3 LOP3.LUT R2, R2, 0x8000, RZ, 0xb8, !PT ;  /* 0x000080000202b812 */ /* 0x004fca00078eb8ff */
[----:B------:R2:W-:Y:S02]  /*1540*/  @!P3 STS [UR8+0x8], R2 ;  /* 0x00000802ff00b988 */ /* 0x0005e40008000808 */
.L_x_50:
[----:B------:R-:W-:Y:S05]  /*1550*/  BSYNC.RECONVERGENT B4 ;  /* 0x0000000000047941 */ /* 0x000fea0003800200 */
.L_x_45:
[----:B------:R-:W-:Y:S05]  /*1560*/  WARPSYNC.ALL ;  /* 0x0000000000007948 */ /* 0x000fea0003800000 */
[----:B------:R-:W-:Y:S01]  /*1570*/  NOP ;  /* 0x0000000000007918 */ /* 0x000fe20000000000 */
[----:B------:R-:W-:-:S04]  /*1580*/  UIADD3 UR4, UPT, UPT, UR4, 0x100, URZ ;  /* 0x0000010004047890 */ /* 0x000fc8000fffe0ff */
[----:B------:R-:W-:-:S04]  /*1590*/  UIADD3 UR14, UP0, UPT, UR4, UR14, URZ ;  /* 0x0000000e040e7290 */ /* 0x000fc8000ff1e0ff */
[----:B------:R-:W-:Y:S01]  /*15a0*/  ULEA.HI.X.SX32 UR15, UR4, UR15, 0x1, UP0 ;  /* 0x0000000f040f7291 */ /* 0x000fe200080f0eff */
[----:B------:R-:W-:Y:S11]  /*15b0*/  @P0 BRA `(.L_x_51) ;  /* 0x0000000000300947 */ /* 0x000ff60003800000 */
[----:B--2-4-:R-:W2:Y:S01]  /*15c0*/  S2R R2, SR_LANEID ;  /* 0x0000000000027919 */ /* 0x014ea20000000000 */
[----:B------:R-:W-:Y:S05]  /*15d0*/  WARPSYNC.ALL ;  /* 0x0000000000007948 */ /* 0x000fea0003800000 */
[----:B------:R-:W-:Y:S01]  /*15e0*/  NOP ;  /* 0x0000000000007918 */ /* 0x000fe20000000000 */
[----:B--2---:R-:W-:-:S05]  /*15f0*/  IMAD.SHL.U32 R4, R2, 0x4, RZ ;  /* 0x0000000402047824 */ /* 0x004fca00078e00ff */
[----:B------:R-:W2:Y:S01]  /*1600*/  LDS R5, [R4+UR8] ;  /* 0x0000000804057984 */ /* 0x000ea20008000800 */
[----:B------:R-:W-:-:S05]  /*1610*/  IADD3 R2, P1, PT, R4, UR14, RZ ;  /* 0x0000000e04027c10 */ /* 0x000fca000ff3e0ff */
[----:B-----5:R-:W-:-:S05]  /*1620*/  IMAD.X R3, RZ, RZ, UR15, P1 ;  /* 0x0000000fff037e24 */ /* 0x020fca00088e06ff */
[----:B--2---:R2:W4:Y:S01]  /*1630*/  ATOMG.E.EXCH.STRONG.GPU PT, RZ, [R2], R5 ;  /* 0x0000000502ff73a8 */ /* 0x00452200041ee100 */
[----:B------:R-:W-:-:S04]  /*1640*/  DEPBAR {5,4,3,2,1,0} ;  /* 0x0000003f0000791a */ /* 0x000fc80000000000 */
[----:B------:R-:W5:Y:S02]  /*1650*/  CCTL.E.C.LDCU.IV.DEEP [UR14] ;  /* 0x000000000e007540 */ /* 0x000f640009c08000 */
[----:B-----5:R2:W-:Y:S01]  /*1660*/  UTMACCTL.IV [UR14] ;  /* 0x000000000e0079b9 */ /* 0x0205e20008000000 */
[----:B------:R-:W-:Y:S01]  /*1670*/  NOP ;  /* 0x0000000000007918 */ /* 0x000fe20000000000 */
.L_x_51:
[----:B------:R-:W-:Y:S05]  /*1680*/  @P0 BRA `(.L_x_52) ;  /* 0x00000000000c0947 */ /* 0x000fea0003800000 */
[----:B------:R0:W-:Y:S01]  /*1690*/  UTMACMDFLUSH ;  /* 0x00000000000079b7 */ /* 0x0001e20000000000 */
[----:B------:R-:W-:Y:S05]  /*16a0*/  @P0 BRA `(.L_x_52) ;  /* 0x0000000000040947 */ /* 0x000fea0003800000 */
[----:B------:R-:W-:-:S04]  /*16b0*/  DEPBAR.LE SB0, 0x0 ;  /* 0x000080000000791a */ /* 0x000fc80000000000 */
.L_x_52:
[----:B------:R-:W-:Y:S05]  /*16c0*/  WARPSYNC.ALL ;  /* 0x0000000000007948 */ /* 0x000fea0003800000 */
[----:B------:R-:W-:Y:S01]  /*16d0*/  NOP ;  /* 0x0000000000007918 */ /* 0x000fe20000000000 */
[----:B----4-:R-:W-:Y:S01]  /*16e0*/  BAR.SYNC.DEFER_BLOCKING 0x0 ;  /* 0x0000000000007b1d */ /* 0x010fe20000010000 */
[----:B------:R-:W-:Y:S01]  /*16f0*/  ISETP.GE.AND P0, PT, R6, 0x1, PT ;  /* 0x000000010600780c */ /* 0x000fe20003f06270 */
[----:B------:R-:W-:Y:S01]  /*1700*/  USHF.L.U32 UR11, UR11, 0x6, URZ ;  /* 0x000000060b0b7899 */ /* 0x000fe200080006ff */
[----:B--2---:R-:W-:Y:S01]  /*1710*/  SHF.R.U32.HI R2, RZ, 0x5, R0 ;  /* 0x00000005ff027819 */ /* 0x004fe20000011600 */
[----:B------:R-:W-:-:S02]  /*1720*/  USHF.L.U32 UR30, UR9, 0x6, URZ ;  /* 0x00000006091e7899 */ /* 0x000fc400080006ff */
[----:B------:R-:W-:Y:S01]  /*1730*/  VOTEU.ALL UP0, P3 ;  /* 0x0000000000ff7886 */ /* 0x000fe20001800000 */
[----:B------:R-:W-:Y:S01]  /*1740*/  UMOV UR4, 0x1 ;  /* 0x0000000100047882 */ /* 0x000fe20000000000 */
[----:B------:R-:W-:Y:S01]  /*1750*/  VOTEU.ALL UP1, P3 ;  /* 0x0000000000ff7886 */ /* 0x000fe20001820000 */
[----:B------:R-:W-:Y:S02]  /*1760*/  R2UR UR24, R2 ;  /* 0x00000000021872ca */ /* 0x000fe400000e0000 */
[----:B------:R-:W-:-:S04]  /*1770*/  @!UP0 UIADD3 UR16, UPT, UPT, -UR4, 0x100000, URZ ;  /* 0x0010000004108890 */ /* 0x000fc8000fffe1ff */
[----:B------:R-:W-:Y:S02]  /*1780*/  @!UP0 USHF.L.U32 UR17, UR16, 0xb, URZ ;  /* 0x0000000b10118899 */ /* 0x000fe400080006ff */
[----:B------:R-:W-:Y:S02]  /*1790*/  @!UP0 USHF.L.U32 UR16, UR16, 0x1, URZ ;  /* 0x0000000110108899 */ /* 0x000fe400080006ff */
[----:B------:R-:W-:-:S04]  /*17a0*/  @!UP0 UIADD3 UR4, UPT, UPT, -UR4, 0x100000, URZ ;  /* 0x0010000004048890 */ /* 0x000fc8000fffe1ff */
[----:B------:R-:W-:Y:S02]  /*17b0*/  @!UP0 USHF.L.U32 UR5, UR4, 0xb, URZ ;  /* 0x0000000b04058899 */ /* 0x000fe400080006ff */
[----:B------:R-:W-:Y:S01]  /*17c0*/  @!UP0 USHF.L.U32 UR4, UR4, 0x1, URZ ;  /* 0x0000000104048899 */ /* 0x000fe200080006ff */
[----:B------:R-:W-:Y:S01]  /*17d0*/  VOTEU.ALL UP0, P3 ;  /* 0x0000000000ff7886 */ /* 0x000fe20001800000 */
[----:B------:R-:W2:Y:S04]  /*17e0*/  FENCE.VIEW.ASYNC.S ;  /* 0x00000000000073c6 */ /* 0x000ea80000000000 */
[----:B--2---:R2:W4:Y:S06]  /*17f0*/  @!UP0 SYNCS.EXCH.64 URZ, [UR8+0x4000], UR16 ;  /* 0x0040001008ff85b2 */ /* 0x00452c0008000100 */
[----:B------:R2:W3:Y:S01]  /*1800*/  @!UP1 SYNCS.EXCH.64 URZ, [UR8+0x4010], UR4 ;  /* 0x0040100408ff95b2 */ /* 0x0004e20008000100 */
[----:B------:R-:W-:Y:S05]  /*1810*/  @!P0 BRA `(.L_x_53) ;  /* 0x0000000400f08947 */ /* 0x000fea0003800000 */
[----:B---34-:R-:W-:Y:S01]  /*1820*/  BAR.SYNC.DEFER_BLOCKING 0x0 ;  /* 0x0000000000007b1d */ /* 0x018fe20000010000 */
[----:B------:R-:W-:Y:S01]  /*1830*/  @!P3 IMAD.MOV.U32 R2, RZ, RZ, 0x4000 ;  /* 0x00004000ff02b424 */ /* 0x000fe200078e00ff */
[----:B------:R-:W-:Y:S02]  /*1840*/  ELECT P1, URZ, PT ;  /* 0x0000000000ff782f */ /* 0x000fe40003820000 */
[----:B------:R-:W-:Y:S02]  /*1850*/  ELECT P0, URZ, PT ;  /* 0x0000000000ff782f */ /* 0x000fe40003800000 */
[C---:B------:R-:W-:Y:S01]  /*1860*/  ISETP.LT.U32.AND P1, PT, R36.reuse, 0x20, P1 ;  /* 0x000000202400780c */ /* 0x040fe20000f21070 */
[----:B------:R-:W-:Y:S01]  /*1870*/  UIADD3 UR28, UPT, UPT, UR8, 0x2000, URZ ;  /* 0x00002000081c7890 */ /* 0x000fe2000fffe0ff */
[----:B------:R-:W-:Y:S01]  /*1880*/  ISETP.LT.U32.AND P0, PT, R36, 0x20, P0 ;  /* 0x000000202400780c */ /* 0x000fe20000701070 */
[----:B--2---:R-:W-:Y:S02]  /*1890*/  USHF.R.U32.HI UR16, URZ, 0x4, UR8 ;  /* 0x00000004ff107899 */ /* 0x004fe40008011608 */
[----:B------:R-:W-:-:S02]  /*18a0*/  USHF.R.U32.HI UR18, URZ, 0x4, UR28 ;  /* 0x00000004ff127899 */ /* 0x000fc4000801161c */
[----:B------:R-:W-:Y:S02]  /*18b0*/  USGXT.U32 UR16, UR16, 0xe ;  /* 0x0000000e1010789a */ /* 0x000fe40008000000 */
[----:B------:R-:W-:Y:S01]  /*18c0*/  USGXT.U32 UR18, UR18, 0xe ;  /* 0x0000000e1212789a */ /* 0x000fe20008000000 */
[----:B------:R-:W-:Y:S01]  /*18d0*/  UMOV UR4, URZ ;  /* 0x000000ff00047c82 */ /* 0x000fe20008000000 */
[----:B------:R-:W-:Y:S02]  /*18e0*/  UMOV UR17, 0x40004040 ;  /* 0x4000404000117882 */ /* 0x000fe40000000000 */
[----:B------:R-:W-:Y:S01]  /*18f0*/  VOTEU.ANY UP0, P1 ;  /* 0x0000000000ff7886 */ /* 0x000fe20000800100 */
[----:B------:R-:W-:Y:S01]  /*1900*/  VOTEU.ANY UP2, P1 ;  /* 0x0000000000ff7886 */ /* 0x000fe20000840100 */
[----:B------:R-:W-:Y:S01]  /*1910*/  VOTEU.ANY UP1, P0 ;  /* 0x0000000000ff7886 */ /* 0x000fe20000020100 */
[----:B------:R-:W-:Y:S01]  /*1920*/  VOTEU.ANY UP3, P0 ;  /* 0x0000000000ff7886 */ /* 0x000fe20000060100 */
[----:B------:R-:W-:Y:S01]  /*1930*/  UMOV UR19, 0x40004040 ;  /* 0x4000404000137882 */ /* 0x000fe20000000000 */
[----:B------:R2:W-:Y:S01]  /*1940*/  @!P3 SYNCS.ARRIVE.TRANS64 RZ, [UR8+0x4000], R2 ;  /* 0x00400002ffffb9a7 */ /* 0x0005e20008000008 */
[----:B------:R3:W-:Y:S06]  /*1950*/  MEMBAR.ALL.CTA ;  /* 0x0000000000007992 */ /* 0x0007ec0000008000 */
[----:B---3--:R-:W3:Y:S01]  /*1960*/  FENCE.VIEW.ASYNC.S ;  /* 0x00000000000073c6 */ /* 0x008ee20000000000 */
[----:B------:R-:W-:Y:S01]  /*1970*/  @UP0 UIADD3 UR9, UPT, UPT, UR8, 0x4000, URZ ;  /* 0x0000400008090890 */ /* 0x000fe2000fffe0ff */
[----:B------:R-:W-:Y:S01]  /*1980*/  @UP0 UMOV UR10, URZ ;  /* 0x000000ff000a0c82 */ /* 0x000fe20008000000 */
[----:B------:R-:W-:Y:S01]  /*1990*/  @UP1 UIADD3 UR29, UPT, UPT, UR8, 0x4000, URZ ;  /* 0x00004000081d1890 */ /* 0x000fe2000fffe0ff */
[----:B------:R-:W-:Y:S01]  /*19a0*/  @UP1 UMOV UR31, URZ ;  /* 0x000000ff001f1c82 */ /* 0x000fe20008000000 */
[----:B------:R-:W-:-:S02]  /*19b0*/  UIADD3 UR22, UP0, UPT, UR16, 0x2, URZ ;  /* 0x0000000210167890 */ /* 0x000fc4000ff1e0ff */
[----:B------:R-:W-:Y:S02]  /*19c0*/  UIADD3 UR20, UP1, UPT, UR18, 0x80, URZ ;  /* 0x0000008012147890 */ /* 0x000fe4000ff3e0ff */
[----:B------:R-:W-:Y:S02]  /*19d0*/  UIADD3.X UR23, UPT, UPT, UR4, 0x40004040, URZ, UP0, !UPT ;  /* 0x4000404004177890 */ /* 0x000fe400087fe4ff */
[----:B------:R-:W-:Y:S02]  /*19e0*/  UIADD3.X UR21, UPT, UPT, UR4, 0x40004040, URZ, UP1, !UPT ;  /* 0x4000404004157890 */ /* 0x000fe40008ffe4ff */
[----:B------:R-:W-:Y:S02]  /*19f0*/  UIADD3.64 UR26, UPT, UPT, UR22, 0x2, URZ ;  /* 0x00000002161a7897 */ /* 0x000fe4000fffe0ff */
[----:B------:R-:W-:Y:S02]  /*1a00*/  UIADD3.64 UR34, UPT, UPT, UR22, 0x4, URZ ;  /* 0x0000000416227897 */ /* 0x000fe4000fffe0ff */
[----:B------:R-:W-:-:S02]  /*1a10*/  UIADD3.64 UR32, UPT, UPT, UR20, 0x80, URZ ;  /* 0x0000008014207897 */ /* 0x000fc4000fffe0ff */
[----:B------:R-:W-:Y:S02]  /*1a20*/  UIADD3.64 UR36, UPT, UPT, UR20, 0x100, URZ ;  /* 0x0000010014247897 */ /* 0x000fe4000fffe0ff */
[----:B------:R-:W-:Y:S01]  /*1a30*/  UISETP.NE.U32.AND UP0, UPT, UR24, URZ, UPT ;  /* 0x000000ff1800728c */ /* 0x000fe2000bf05070 */
[----:B---3--:R-:W-:Y:S06]  /*1a40*/  BAR.SYNC.DEFER_BLOCKING 0x0 ;  /* 0x0000000000007b1d */ /* 0x008fec0000010000 */
[----:B------:R2:W-:Y:S02]  /*1a50*/  @UP2 UTMALDG.2D [UR8], [UR6] ;  /* 0x00000008060025b4 */ /* 0x0005e40008008000 */
[----:B------:R-:W-:Y:S06]  /*1a60*/  BAR.SYNC.DEFER_BLOCKING 0x0 ;  /* 0x0000000000007b1d */ /* 0x000fec0000010000 */
[----:B------:R2:W-:Y:S02]  /*1a70*/  @UP3 UTMALDG.2D [UR28], [UR12] ;  /* 0x0000001c0c0035b4 */ /* 0x0005e40008008000 */
[----:B------:R-:W-:Y:S06]  /*1a80*/  BAR.SYNC.DEFER_BLOCKING 0x0 ;  /* 0x0000000000007b1d */ /* 0x000fec0000010000 */
[----:B------:R-:W3:Y:S02]  /*1a90*/  SYNCS.PHASECHK.TRANS64.TRYWAIT P0, [UR8+0x4000], RZ ;  /* 0x004000ffff0075a7 */ /* 0x000ee40008001108 */
[----:B--23--:R-:W-:Y:S05]  /*1aa0*/  @!P0 BRA `(.L_x_54) ;  /* 0x0000000800dc8947 */ /* 0x00cfea0003800000 */
.L_x_66:
[----:B------:R-:W-:Y:S05]  /*1ab0*/  BRA.U UP0, `(.L_x_55) ;  /* 0x0000000100347547 */ /* 0x000fea000b800000 */
[----:B------:R-:W-:Y:S01]  /*1ac0*/  UMOV UR4, 0x0 ;  /* 0x0000000000047882 */ /* 0x000fe20000000000 */
[----:B------:R-:W-:Y:S01]  /*1ad0*/  UMOV UR5, 0x4110490 ;  /* 0x0411049000057882 */ /* 0x000fe20000000000 */
[----:B------:R-:W-:Y:S01]  /*1ae0*/  UMOV UR28, 0x0 ;  /* 0x00000000001c7882 */ /* 0x000fe20000000000 */
[----:B------:R-:W-:Y:S01]  /*1af0*/  UMOV UR29, 0x4110490 ;  /* 0x04110490001d7882 */ /* 0x000fe20000000000 */
[----:B------:R-:W-:Y:S01]  /*1b00*/  UMOV UR38, 0x0 ;  /* 0x0000000000267882 */ /* 0x000fe20000000000 */
[----:B------:R-:W-:Y:S01]  /*1b10*/  UMOV UR39, 0x4110490 ;  /* 0x0411049000277882 */ /* 0x000fe20000000000 */
[----:B------:R2:W-:Y:S01]  /*1b20*/  UTCHMMA gdesc[UR16], gdesc[UR18], tmem[UR25], tmem[UR4], idesc[UR5], !UPT ;  /* 0x00ff0412100075ea */ /* 0x0005e2000f800019 */
[----:B------:R-:W-:Y:S01]  /*1b30*/  UMOV UR40, 0x0 ;  /* 0x0000000000287882 */ /* 0x000fe20000000000 */
[----:B------:R-:W-:Y:S01]  /*1b40*/  UMOV UR41, 0x4110490 ;  /* 0x0411049000297882 */ /* 0x000fe20000000000 */
[----:B------:R2:W-:Y:S01]  /*1b50*/  UTCHMMA gdesc[UR22], gdesc[UR20], tmem[UR25], tmem[UR28], idesc[UR29], UPT ;  /* 0x00ff1c14160075ea */ /* 0x0005e2000b800019 */
[----:B------:R2:W-:Y:S01]  /*1b60*/  UTCHMMA gdesc[UR26], gdesc[UR32], tmem[UR25], tmem[UR38], idesc[UR39], UPT ;  /* 0x00ff26201a0075ea */ /* 0x0005e2000b800019 */
[----:B------:R2:W-:Y:S01]  /*1b70*/  UTCHMMA gdesc[UR34], gdesc[UR36], tmem[UR25], tmem[UR40], idesc[UR41], UPT ;  /* 0x00ff2824220075ea */ /* 0x0005e2000b800019 */
[----:B------:R-:W-:Y:S01]  /*1b80*/  NOP ;  /* 0x0000000000007918 */ /* 0x000fe20000000000 */
.L_x_55:
[----:B------:R-:W-:Y:S01]  /*1b90*/  ELECT P0, URZ, PT ;  /* 0x0000000000ff782f */ /* 0x000fe20003800000 */
[----:B--2---:R-:W-:-:S03]  /*1ba0*/  UIADD3 UR4, UPT, UPT, UR8, 0x4010, URZ ;  /* 0x0000401008047890 */ /* 0x004fc6000fffe0ff */
[----:B------:R-:W-:Y:S01]  /*1bb0*/  ISETP.LT.U32.AND P0, PT, R36, 0x20, P0 ;  /* 0x000000202400780c */ /* 0x000fe20000701070 */
[----:B------:R-:W-:-:S12]  /*1bc0*/  UMOV UR5, URZ ;  /* 0x000000ff00057c82 */ /* 0x000fd80008000000 */
[----:B------:R-:W-:Y:S01]  /*1bd0*/  VOTEU.ANY UP0, P0 ;  /* 0x0000000000ff7886 */ /* 0x000fe20000000100 */
[----:B------:R-:W-:Y:S01]  /*1be0*/  VOTEU.ANY UP1, P0 ;  /* 0x0000000000ff7886 */ /* 0x000fe20000020100 */
[----:B------:R-:W-:-:S03]  /*1bf0*/  ISETP.GE.U32.AND P0, PT, R6, 0x41, PT ;  /* 0x000000410600780c */ /* 0x000fc60003f06070 */
[----:B------:R-:W-:Y:S02]  /*1c00*/  @UP0 UMOV UR9, UR4 ;  /* 0x0000000400090c82 */ /* 0x000fe40008000000 */
[----:B------:R2:W-:Y:S01]  /*1c10*/  @UP1 UTCBAR [UR9], URZ ;  /* 0x000000ff090013e9 */ /* 0x0005e200080000ff */
[----:B------:R-:W-:Y:S06]  /*1c20*/  BAR.SYNC.DEFER_BLOCKING 0x0 ;  /* 0x0000000000007b1d */ /* 0x000fec0000010000 */
[----:B------:R-:W3:Y:S02]  /*1c30*/  SYNCS.PHASECHK.TRANS64.TRYWAIT P1, [UR8+0x4010], RZ ;  /* 0x004010ffff0075a7 */ /* 0x000ee40008021108 */
[----:B--23--:R-:W-:Y:S05]  /*1c40*/  @!P1 BRA `(.L_x_56) ;  /* 0x0000000800809947 */ /* 0x00cfea0003800000 */
.L_x_67:
[----:B------:R-:W-:Y:S05]  /*1c50*/  @!P0 BRA `(.L_x_53) ;  /* 0x0000000000e08947 */ /* 0x000fea0003800000 */
[----:B------:R-:W-:Y:S01]  /*1c60*/  IMAD.MOV.U32 R2, RZ, RZ, 0x1 ;  /* 0x00000001ff027424 */ /* 0x000fe200078e00ff */
[----:B------:R-:W2:Y:S01]  /*1c70*/  LDCU UR44, c[0x0][0x3a0] ;  /* 0x00007400ff2c77ac */ /* 0x000ea20008000800 */
[----:B------:R-:W-:-:S05]  /*1c80*/  UMOV UR10, 0x40 ;  /* 0x00000040000a7882 */ /* 0x000fca0000000000 */
.L_x_60:
[----:B------:R-:W-:Y:S01]  /*1c90*/  BAR.SYNC.DEFER_BLOCKING 0x0 ;  /* 0x0000000000007b1d */ /* 0x000fe20000010000 */
[----:B-----5:R-:W-:Y:S01]  /*1ca0*/  @!P3 IMAD.MOV.U32 R3, RZ, RZ, 0x4000 ;  /* 0x00004000ff03b424 */ /* 0x020fe200078e00ff */
[----:B------:R-:W-:Y:S02]  /*1cb0*/  ELECT P1, URZ, PT ;  /* 0x0000000000ff782f */ /* 0x000fe40003820000 */
[----:B------:R-:W-:Y:S02]  /*1cc0*/  ELECT P0, URZ, PT ;  /* 0x0000000000ff782f */ /* 0x000fe40003800000 */
[C---:B------:R-:W-:Y:S01]  /*1cd0*/  ISETP.LT.U32.AND P1, PT, R36.reuse, 0x20, P1 ;  /* 0x000000202400780c */ /* 0x040fe20000f21070 */
[----:B------:R-:W-:Y:S01]  /*1ce0*/  UMOV UR31, UR10 ;  /* 0x0000000a001f7c82 */ /* 0x000fe20008000000 */
[----:B------:R-:W-:-:S11]  /*1cf0*/  ISETP.LT.U32.AND P0, PT, R36, 0x20, P0 ;  /* 0x000000202400780c */ /* 0x000fd60000701070 */
[----:B------:R-:W-:Y:S02]  /*1d00*/  VOTEU.ANY UP0, P1 ;  /* 0x0000000000ff7886 */ /* 0x000fe40000800100 */
[----:B------:R-:W-:Y:S01]  /*1d10*/  VOTEU.ANY UP1, P0 ;  /* 0x0000000000ff7886 */ /* 0x000fe20000020100 */
[----:B---3--:R3:W-:Y:S01]  /*1d20*/  @!P3 SYNCS.ARRIVE.TRANS64 RZ, [UR8+0x4000], R3 ;  /* 0x00400003ffffb9a7 */ /* 0x0087e20008000008 */
[----:B------:R4:W-:Y:S06]  /*1d30*/  MEMBAR.ALL.CTA ;  /* 0x0000000000007992 */ /* 0x0009ec0000008000 */
[----:B----4-:R-:W4:Y:S01]  /*1d40*/  FENCE.VIEW.ASYNC.S ;  /* 0x00000000000073c6 */ /* 0x010f220000000000 */
[----:B------:R-:W-:Y:S01]  /*1d50*/  @UP0 UIADD3 UR9, UPT, UPT, UR8, 0x4000, URZ ;  /* 0x0000400008090890 */ /* 0x000fe2000fffe0ff */
[----:B----4-:R-:W-:Y:S01]  /*1d60*/  VOTEU.ANY UP0, P1 ;  /* 0x0000000000ff7886 */ /* 0x010fe20000800100 */
[----:B------:R-:W-:-:S02]  /*1d70*/  @UP1 UIADD3 UR28, UPT, UPT, UR8, 0x2000, URZ ;  /* 0x00002000081c1890 */ /* 0x000fc4000fffe0ff */
[----:B------:R-:W-:Y:S01]  /*1d80*/  @UP1 UIADD3 UR29, UPT, UPT, UR8, 0x4000, URZ ;  /* 0x00004000081d1890 */ /* 0x000fe2000fffe0ff */
[----:B---3--:R-:W-:Y:S01]  /*1d90*/  IMAD.U32 R3, R2, -0x80000000, RZ ;  /* 0x8000000002037824 */ /* 0x008fe200078e00ff */
[----:B------:R-:W-:Y:S01]  /*1da0*/  VOTEU.ANY UP1, P0 ;  /* 0x0000000000ff7886 */ /* 0x000fe20000020100 */
[----:B------:R-:W-:Y:S06]  /*1db0*/  BAR.SYNC.DEFER_BLOCKING 0x0 ;  /* 0x0000000000007b1d */ /* 0x000fec0000010000 */
[----:B------:R3:W-:Y:S01]  /*1dc0*/  @UP0 UTMALDG.2D [UR8], [UR6] ;  /* 0x00000008060005b4 */ /* 0x0007e20008008000 */
[----:B------:R-:W-:Y:S01]  /*1dd0*/  UISETP.NE.U32.AND UP0, UPT, UR24, URZ, UPT ;  /* 0x000000ff1800728c */ /* 0x000fe2000bf05070 */
[----:B------:R-:W-:Y:S06]  /*1de0*/  BAR.SYNC.DEFER_BLOCKING 0x0 ;  /* 0x0000000000007b1d */ /* 0x000fec0000010000 */
[----:B------:R3:W-:Y:S02]  /*1df0*/  @UP1 UTMALDG.2D [UR28], [UR12] ;  /* 0x0000001c0c0015b4 */ /* 0x0007e40008008000 */
[----:B------:R-:W-:Y:S06]  /*1e00*/  BAR.SYNC.DEFER_BLOCKING 0x0 ;  /* 0x0000000000007b1d */ /* 0x000fec0000010000 */
[----:B------:R-:W4:Y:S02]  /*1e10*/  SYNCS.PHASECHK.TRANS64.TRYWAIT P0, [UR8+0x4000], R3 ;  /* 0x00400003ff0075a7 */ /* 0x000f240008001108 */
[----:B---34-:R-:W-:Y:S05]  /*1e20*/  @!P0 BRA `(.L_x_57) ;  /* 0x0000000800148947 */ /* 0x018fea0003800000 */
.L_x_68:
[----:B------:R-:W-:Y:S05]  /*1e30*/  BRA.U UP0, `(.L_x_58) ;  /* 0x0000000100347547 */ /* 0x000fea000b800000 */
[----:B------:R-:W-:Y:S01]  /*1e40*/  UMOV UR28, 0x0 ;  /* 0x00000000001c7882 */ /* 0x000fe20000000000 */
[----:B------:R-:W-:Y:S01]  /*1e50*/  UMOV UR29, 0x4110490 ;  /* 0x04110490001d7882 */ /* 0x000fe20000000000 */
[----:B------:R-:W-:Y:S01]  /*1e60*/  UMOV UR38, 0x0 ;  /* 0x0000000000267882 */ /* 0x000fe20000000000 */
[----:B------:R-:W-:Y:S01]  /*1e70*/  UMOV UR39, 0x4110490 ;  /* 0x0411049000277882 */ /* 0x000fe20000000000 */
[----:B------:R-:W-:Y:S01]  /*1e80*/  UMOV UR40, 0x0 ;  /* 0x0000000000287882 */ /* 0x000fe20000000000 */
[----:B------:R-:W-:Y:S01]  /*1e90*/  UMOV UR41, 0x4110490 ;  /* 0x0411049000297882 */ /* 0x000fe20000000000 */
[----:B------:R3:W-:Y:S01]  /*1ea0*/  UTCHMMA gdesc[UR16], gdesc[UR18], tmem[UR25], tmem[UR28], idesc[UR29], UPT ;  /* 0x00ff1c12100075ea */ /* 0x0007e2000b800019 */
[----:B------:R-:W-:Y:S01]  /*1eb0*/  UMOV UR42, 0x0 ;  /* 0x00000000002a7882 */ /* 0x000fe20000000000 */
[----:B------:R-:W-:Y:S01]  /*1ec0*/  UMOV UR43, 0x4110490 ;  /* 0x04110490002b7882 */ /* 0x000fe20000000000 */
[----:B------:R3:W-:Y:S01]  /*1ed0*/  UTCHMMA gdesc[UR22], gdesc[UR20], tmem[UR25], tmem[UR38], idesc[UR39], UPT ;  /* 0x00ff2614160075ea */ /* 0x0007e2000b800019 */
[----:B------:R3:W-:Y:S01]  /*1ee0*/  UTCHMMA gdesc[UR26], gdesc[UR32], tmem[UR25], tmem[UR40], idesc[UR41], UPT ;  /* 0x00ff28201a0075ea */ /* 0x0007e2000b800019 */
[----:B------:R3:W-:Y:S01]  /*1ef0*/  UTCHMMA gdesc[UR34], gdesc[UR36], tmem[UR25], tmem[UR42], idesc[UR43], UPT ;  /* 0x00ff2a24220075ea */ /* 0x0007e2000b800019 */
[----:B------:R-:W-:Y:S01]  /*1f00*/  NOP ;  /* 0x0000000000007918 */ /* 0x000fe20000000000 */
.L_x_58:
[----:B------:R-:W-:-:S04]  /*1f10*/  ELECT P0, URZ, PT ;  /* 0x0000000000ff782f */ /* 0x000fc80003800000 */
[----:B------:R-:W-:-:S13]  /*1f20*/  ISETP.LT.U32.AND P0, PT, R36, 0x20, P0 ;  /* 0x000000202400780c */ /* 0x000fda0000701070 */
[----:B------:R-:W-:Y:S01]  /*1f30*/  VOTEU.ANY UP0, P0 ;  /* 0x0000000000ff7886 */ /* 0x000fe20000000100 */
[----:B------:R-:W-:-:S04]  /*1f40*/  VOTEU.ANY UP1, P0 ;  /* 0x0000000000ff7886 */ /* 0x000fc80000020100 */
[----:B------:R-:W-:Y:S02]  /*1f50*/  @UP0 UMOV UR9, UR4 ;  /* 0x0000000400090c82 */ /* 0x000fe40008000000 */
[----:B------:R4:W-:Y:S01]  /*1f60*/  @UP1 UTCBAR [UR9], URZ ;  /* 0x000000ff090013e9 */ /* 0x0009e200080000ff */
[----:B------:R-:W-:Y:S06]  /*1f70*/  BAR.SYNC.DEFER_BLOCKING 0x0 ;  /* 0x0000000000007b1d */ /* 0x000fec0000010000 */
[----:B------:R-:W5:Y:S02]  /*1f80*/  SYNCS.PHASECHK.TRANS64.TRYWAIT P0, [UR8+0x4010], R3 ;  /* 0x00401003ff0075a7 */ /* 0x000f640008001108 */
[----:B----45:R-:W-:Y:S05]  /*1f90*/  @!P0 BRA `(.L_x_59) ;  /* 0x0000000400c48947 */ /* 0x030fea0003800000 */
.L_x_69:
[----:B------:R-:W-:Y:S01]  /*1fa0*/  UIADD3 UR10, UPT, UPT, UR10, 0x40, URZ ;  /* 0x000000400a0a7890 */ /* 0x000fe2000fffe0ff */
[----:B------:R-:W-:-:S03]  /*1fb0*/  LOP3.LUT R2, R2, 0x1, RZ, 0x3c, !PT ;  /* 0x0000000102027812 */ /* 0x000fc600078e3cff */
[----:B--2---:R-:W-:-:S09]  /*1fc0*/  UISETP.GE.AND UP0, UPT, UR10, UR44, UPT ;  /* 0x0000002c0a00728c */ /* 0x004fd2000bf06270 */
[----:B------:R-:W-:Y:S05]  /*1fd0*/  BRA.U !UP0, `(.L_x_60) ;  /* 0xfffffffd082c7547 */ /* 0x000fea000b83ffff */
.L_x_53:
[----:B---34-:R-:W-:Y:S01]  /*1fe0*/  BAR.SYNC.DEFER_BLOCKING 0x0 ;  /* 0x0000000000007b1d */ /* 0x018fe20000010000 */
[----:B------:R-:W-:-:S05]  /*1ff0*/  IMAD.SHL.U32 R2, R0, 0x40, RZ ;  /* 0x0000004000027824 */ /* 0x000fca00078e00ff */
[----:B------:R-:W-:Y:S04]  /*2000*/  BSSY.RECONVERGENT B4, `(.L_x_61) ;  /* 0x0000004000047945 */ /* 0x000fe80003800200 */
[----:B------:R-:W-:Y:S05]  /*2010*/  @P3 BRA `(.L_x_62) ;  /* 0x0000000000083947 */ /* 0x000fea0003800000 */
[----:B------:R-:W3:Y:S02]  /*2020*/  SYNCS.CCTL.IV [UR8+0x4000] ;  /* 0x00400000ff0079b1 */ /* 0x000ee40008000008 */
[----:B---3--:R-:W3:Y:S02]  /*2030*/  SYNCS.CCTL.IV [UR8+0x4010] ;  /* 0x00401000ff0079b1 */ /* 0x008ee40008000008 */
.L_x_62:
[----:B--2---:R-:W-:Y:S05]  /*2040*/  BSYNC.RECONVERGENT B4 ;  /* 0x0000000000047941 */ /* 0x004fea0003800200 */
.L_x_61:
[----:B------:R-:W-:Y:S01]  /*2050*/  USHF.L.U32 UR24, UR24, 0x15, URZ ;  /* 0x0000001518187899 */ /* 0x000fe200080006ff */
[----:B-----5:R-:W-:Y:S01]  /*2060*/  IMAD.SHL.U32 R3, R0, 0x10, RZ ;  /* 0x0000001000037824 */ /* 0x020fe200078e00ff */
[----:B------:R-:W-:Y:S01]  /*2070*/  LOP3.LUT R2, R2, 0x1800, RZ, 0xc0, !PT ;  /* 0x0000180002027812 */ /* 0x000fe200078ec0ff */
[C---:B------:R-:W-:Y:S01]  /*2080*/  IMAD.SHL.U32 R4, R0.reuse, 0x4, RZ ;  /* 0x0000000400047824 */ /* 0x040fe200078e00ff */
[----:B------:R-:W-:Y:S01]  /*2090*/  ULOP3.LUT UR24, UR24, 0x600000, URZ, 0xc0, !UPT ;  /* 0x0060000018187892 */ /* 0x000fe2000f8ec0ff */
[----:B------:R-:W-:Y:S01]  /*20a0*/  IMAD.SHL.U32 R0, R0, 0x80, RZ ;  /* 0x0000008000007824 */ /* 0x000fe200078e00ff */
[----:B------:R-:W-:Y:S02]  /*20b0*/  LOP3.LUT R3, R2, 0x70, R3, 0xf8, !PT ;  /* 0x0000007002037812 */ /* 0x000fe400078ef803 */
[----:B------:R-:W-:Y:S01]  /*20c0*/  ELECT P0, URZ, PT ;  /* 0x0000000000ff782f */ /* 0x000fe20003800000 */
[----:B------:R-:W-:Y:S01]  /*20d0*/  UIADD3 UR24, UPT, UPT, UR25, UR24, URZ ;  /* 0x0000001819187290 */ /* 0x000fe2000fffe0ff */
[----:B------:R-:W-:Y:S01]  /*20e0*/  LOP3.LUT R3, R3, 0x40, R4, 0x78, !PT ;  /* 0x0000004003037812 */ /* 0x000fe200078e7804 */
[----:B------:R-:W-:Y:S01]  /*20f0*/  UMOV UR9, UR30 ;  /* 0x0000001e00097c82 */ /* 0x000fe20008000000 */
[----:B------:R-:W-:Y:S01]  /*2100*/  ISETP.LT.U32.AND P0, PT, R36, 0x20, P0 ;  /* 0x000000202400780c */ /* 0x000fe20000701070 */
[----:B------:R-:W-:Y:S01]  /*2110*/  UMOV UR10, UR11 ;  /* 0x0000000b000a7c82 */ /* 0x000fe20008000000 */
[----:B------:R-:W-:-:S04]  /*2120*/  LOP3.LUT R0, R3, 0x780, R0, 0xf8, !PT ;  /* 0x0000078003007812 */ /* 0x000fc800078ef800 */
[----:B------:R-:W-:Y:S01]  /*2130*/  LDTM.16dp32bit_t0_t15.x32 R4, tmem[UR24] ;  /* 0x00000018000479ee */ /* 0x000fe20008a80000 */
[----:B------:R-:W2:Y:S01]  /*2140*/  LDTM.16dp32bit_t16_t31.x32 R4, tmem[UR24+0x20] ;  /* 0x00002018000479ee */ /* 0x000ea20008aa0000 */
[C---:B------:R-:W-:Y:S01]  /*2150*/  LOP3.LUT R2, R0.reuse, 0x10, RZ, 0x3c, !PT ;  /* 0x0000001000027812 */ /* 0x040fe200078e3cff */
[----:B------:R-:W-:Y:S01]  /*2160*/  NOP ;  /* 0x0000000000007918 */ /* 0x000fe20000000000 */
[----:B------:R-:W-:-:S03]  /*2170*/  LOP3.LUT R3, R0, 0x20, RZ, 0x3c, !PT ;  /* 0x0000002000037812 */ /* 0x000fc600078e3cff */
[----:B--2---:R-:W-:Y:S01]  /*2180*/  VOTEU.ANY UP1, P0 ;  /* 0x0000000000ff7886 */ /* 0x004fe20000020100 */
[----:B------:R-:W-:Y:S01]  /*2190*/  VOTEU.ANY UP0, P0 ;  /* 0x0000000000ff7886 */ /* 0x000fe20000000100 */
[----:B------:R-:W-:Y:S02]  /*21a0*/  F2FP.BF16.F32.PACK_AB R4, R5, R4 ;  /* 0x000000040504723e */ /* 0x000fe400000010ff */
[----:B------:R-:W-:Y:S02]  /*21b0*/  F2FP.BF16.F32.PACK_AB R5, R7, R6 ;  /* 0x000000060705723e */ /* 0x000fe400000010ff */
[----:B------:R-:W-:Y:S02]  /*21c0*/  F2FP.BF16.F32.PACK_AB R12, R13, R12 ;  /* 0x0000000c0d0c723e */ /* 0x000fe400000010ff */
[----:B------:R-:W-:Y:S02]  /*21d0*/  F2FP.BF16.F32.PACK_AB R6, R9, R8 ;  /* 0x000000080906723e */ /* 0x000fe400000010ff */
[----:B------:R-:W-:-:S02]  /*21e0*/  F2FP.BF16.F32.PACK_AB R7, R11, R10 ;  /* 0x0000000a0b07723e */ /* 0x000fc400000010ff */
[----:B------:R-:W-:Y:S02]  /*21f0*/  F2FP.BF16.F32.PACK_AB R13, R15, R14 ;  /* 0x0000000e0f0d723e */ /* 0x000fe400000010ff */
[----:B------:R-:W-:Y:S01]  /*2200*/  F2FP.BF16.F32.PACK_AB R20, R21, R20 ;  /* 0x000000141514723e */ /* 0x000fe200000010ff */
[----:B---3--:R2:W-:Y:S01]  /*2210*/  STS.128 [R0+UR8], R4 ;  /* 0x0000000400007988 */ /* 0x0085e20008000c08 */
[----:B------:R-:W-:Y:S02]  /*2220*/  F2FP.BF16.F32.PACK_AB R14, R17, R16 ;  /* 0x00000010110e723e */ /* 0x000fe400000010ff */
[----:B------:R-:W-:Y:S02]  /*2230*/  F2FP.BF16.F32.PACK_AB R15, R19, R18 ;  /* 0x00000012130f723e */ /* 0x000fe400000010ff */
[----:B------:R-:W-:Y:S02]  /*2240*/  F2FP.BF16.F32.PACK_AB R21, R23, R22 ;  /* 0x000000161715723e */ /* 0x000fe400000010ff */
[----:B------:R-:W-:Y:S01]  /*2250*/  F2FP.BF16.F32.PACK_AB R28, R29, R28 ;  /* 0x0000001c1d1c723e */ /* 0x000fe200000010ff */
[----:B------:R2:W-:Y:S01]  /*2260*/  STS.128 [R2+UR8], R12 ;  /* 0x0000000c02007988 */ /* 0x0005e20008000c08 */
[----:B------:R-:W-:-:S02]  /*2270*/  F2FP.BF16.F32.PACK_AB R22, R25, R24 ;  /* 0x000000181916723e */ /* 0x000fc400000010ff */
[----:B------:R-:W-:Y:S02]  /*2280*/  F2FP.BF16.F32.PACK_AB R23, R27, R26 ;  /* 0x0000001a1b17723e */ /* 0x000fe400000010ff */
[----:B------:R-:W-:Y:S02]  /*2290*/  F2FP.BF16.F32.PACK_AB R29, R31, R30 ;  /* 0x0000001e1f1d723e */ /* 0x000fe400000010ff */
[----:B------:R-:W-:Y:S01]  /*22a0*/  F2FP.BF16.F32.PACK_AB R30, R33, R32 ;  /* 0x00000020211e723e */ /* 0x000fe200000010ff */
[----:B------:R2:W-:Y:S01]  /*22b0*/  STS.128 [R3+UR8], R20 ;  /* 0x0000001403007988 */ /* 0x0005e20008000c08 */
[----:B------:R-:W-:Y:S02]  /*22c0*/  F2FP.BF16.F32.PACK_AB R31, R35, R34 ;  /* 0x00000022231f723e */ /* 0x000fe400000010ff */
[----:B------:R-:W-:-:S05]  /*22d0*/  LOP3.LUT R8, R0, 0x30, RZ, 0x3c, !PT ;  /* 0x0000003000087812 */ /* 0x000fca00078e3cff */
[----:B------:R2:W-:Y:S01]  /*22e0*/  STS.128 [R8+UR8], R28 ;  /* 0x0000001c08007988 */ /* 0x0005e20008000c08 */
[----:B------:R3:W-:Y:S06]  /*22f0*/  MEMBAR.ALL.CTA ;  /* 0x0000000000007992 */ /* 0x0007ec0000008000 */
[----:B---3--:R-:W3:Y:S02]  /*2300*/  FENCE.VIEW.ASYNC.S ;  /* 0x00000000000073c6 */ /* 0x008ee40000000000 */
[----:B---3--:R-:W-:Y:S06]  /*2310*/  BAR.SYNC.DEFER_BLOCKING 0x0 ;  /* 0x0000000000007b1d */ /* 0x008fec0000010000 */
[----:B------:R2:W-:Y:S01]  /*2320*/  @UP1 UTMASTG.2D [UR8], [UR14] ;  /* 0x000000080e0013b5 */ /* 0x0005e20008008000 */
[----:B------:R0:W-:Y:S01]  /*2330*/  UTMACMDFLUSH ;  /* 0x00000000000079b7 */ /* 0x0001e20000000000 */
[----:B------:R-:W-:-:S04]  /*2340*/  DEPBAR.LE SB0, 0x0 ;  /* 0x000080000000791a */ /* 0x000fc80000000000 */
[----:B------:R-:W-:Y:S08]  /*2350*/  BAR.SYNC.DEFER_BLOCKING 0x0 ;  /* 0x0000000000007b1d */ /* 0x000ff00000010000 */
[----:B------:R-:W-:Y:S06]  /*2360*/  BAR.SYNC.DEFER_BLOCKING 0x0 ;  /* 0x0000000000007b1d */ /* 0x000fec0000010000 */
[----:B--2---:R-:W-:Y:S05]  /*2370*/  @P2 BRA `(.L_x_63) ;  /* 0x0000000000a02947 */ /* 0x004fea0003800000 */
[----:B------:R-:W2:Y:S01]  /*2380*/  S2UR UR5, SR_CgaCtaId ;  /* 0x00000000000579c3 */ /* 0x000ea20000008800 */
[----:B------:R-:W-:Y:S01]  /*2390*/  NOP ;  /* 0x0000000000007918 */ /* 0x000fe20000000000 */
[----:B------:R-:W-:Y:S01]  /*23a0*/  UMOV UR4, 0x50 ;  /* 0x0000005000047882 */ /* 0x000fe20000000000 */
[----:B------:R-:W-:Y:S02]  /*23b0*/  IMAD.U32 R0, RZ, RZ, UR25 ;  /* 0x00000019ff007e24 */ /* 0x000fe4000f8e00ff */
[----:B------:R-:W-:Y:S02]  /*23c0*/  IMAD.MOV.U32 R3, RZ, RZ, 0x3 ;  /* 0x00000003ff037424 */ /* 0x000fe400078e00ff */
[----:B------:R-:W-:Y:S01]  /*23d0*/  IMAD.MOV.U32 R7, RZ, RZ, 0x1 ;  /* 0x00000001ff077424 */ /* 0x000fe200078e00ff */
[----:B------:R-:W-:-:S04]  /*23e0*/  LOP3.LUT R0, R0, 0xffff, RZ, 0xc0, !PT ;  /* 0x0000ffff00007812 */ /* 0x000fc800078ec0ff */
[----:B------:R-:W-:-:S05]  /*23f0*/  SHF.R.U32.HI R0, RZ, 0x5, R0 ;  /* 0x00000005ff007819 */ /* 0x000fca0000011600 */
[----:B------:R-:W-:Y:S01]  /*2400*/  VIADD R2, R0, 0x10 ;  /* 0x0000001000027836 */ /* 0x000fe20000000000 */
[----:B------:R-:W-:Y:S01]  /*2410*/  SHF.L.U32 R0, R3, R0, RZ ;  /* 0x0000000003007219 */ /* 0x000fe200000006ff */
[----:B--2---:R-:W-:-:S03]  /*2420*/  ULEA UR6, UR5, UR4, 0x18 ;  /* 0x0000000405067291 */ /* 0x004fc6000f8ec0ff */
[----:B------:R-:W-:-:S04]  /*2430*/  SHF.L.U32 R3, R7, R2, RZ ;  /* 0x0000000207037219 */ /* 0x000fc800000006ff */
[----:B------:R-:W-:Y:S02]  /*2440*/  LOP3.LUT R0, R3, R0, RZ, 0xfc, !PT ;  /* 0x0000000003007212 */ /* 0x000fe400078efcff */
[----:B------:R-:W2:Y:S02]  /*2450*/  LDS R5, [UR6] ;  /* 0x00000006ff057984 */ /* 0x000ea40008000800 */
[C---:B------:R-:W-:Y:S02]  /*2460*/  LOP3.LUT R2, R0.reuse, 0xffff, RZ, 0xc0, !PT ;  /* 0x0000ffff00027812 */ /* 0x040fe400078ec0ff */
[----:B--2---:R-:W-:-:S04]  /*2470*/  LOP3.LUT R3, R0, 0xffff, R5, 0x80, !PT ;  /* 0x0000ffff00037812 */ /* 0x004fc800078e8005 */
[----:B------:R-:W-:-:S13]  /*2480*/  ISETP.NE.AND P0, PT, R3, R2, PT ;  /* 0x000000020300720c */ /* 0x000fda0003f05270 */
[----:B------:R-:W-:Y:S05]  /*2490*/  @P0 BRA `(.L_x_64) ;  /* 0x0000000000500947 */ /* 0x000fea0003800000 */
[----:B------:R-:W-:Y:S02]  /*24a0*/  SHF.R.U32.HI R5, RZ, 0x10, R5 ;  /* 0x00000010ff057819 */ /* 0x000fe40000011605 */
[----:B------:R-:W-:-:S04]  /*24b0*/  SHF.R.U32.HI R2, RZ, 0x10, R0 ;  /* 0x00000010ff027819 */ /* 0x000fc80000011600 */
[----:B------:R-:W-:-:S04]  /*24c0*/  LOP3.LUT R5, R5, R2, RZ, 0xc0, !PT ;  /* 0x0000000205057212 */ /* 0x000fc800078ec0ff */
[----:B------:R-:W-:-:S13]  /*24d0*/  ISETP.NE.AND P0, PT, R5, R2, PT ;  /* 0x000000020500720c */ /* 0x000fda0003f05270 */
[----:B------:R-:W-:Y:S05]  /*24e0*/  @P0 BRA `(.L_x_65) ;  /* 0x0000000000300947 */ /* 0x000fea0003800000 */
[----:B------:R-:W-:Y:S01]  /*24f0*/  R2UR UR4, R0 ;  /* 0x00000000000472ca */ /* 0x000fe200000e0000 */
[----:B------:R-:W-:Y:S01]  /*2500*/  VOTEU.ANY UR5, UPT, PT ;  /* 0x0000000000057886 */ /* 0x000fe200038e0100 */
[----:B------:R-:W2:Y:S01]  /*2510*/  S2R R0, SR_LANEID ;  /* 0x0000000000007919 */ /* 0x000ea20000000000 */
[----:B------:R-:W-:-:S10]  /*2520*/  UFLO.U32 UR5, UR5 ;  /* 0x00000005000572bd */ /* 0x000fd400080e0000 */
[----:B------:R-:W-:-:S06]  /*2530*/  ULOP3.LUT UR4, URZ, UR4, URZ, 0x33, !UPT ;  /* 0x00000004ff047292 */ /* 0x000fcc000f8e33ff */
[----:B------:R-:W-:-:S04]  /*2540*/  IMAD.U32 R2, RZ, RZ, UR4 ;  /* 0x00000004ff027e24 */ /* 0x000fc8000f8e00ff */
[----:B------:R-:W3:Y:S02]  /*2550*/  REDUX UR7, R2 ;  /* 0x00000000020773c4 */ /* 0x000ee40000000000 */
[----:B------:R4:W-:Y:S01]  /*2560*/  UTCATOMSWS.AND URZ, UR4 ;  /* 0x0000000400ff79e3 */ /* 0x0009e20008000000 */
[----:B--2---:R-:W-:Y:S01]  /*2570*/  ISETP.EQ.U32.AND P0, PT, R0, UR5, PT ;  /* 0x0000000500007c0c */ /* 0x004fe2000bf02070 */
[----:B---3--:R-:W-:-:S12]  /*2580*/  IMAD.U32 R0, RZ, RZ, UR7 ;  /* 0x00000007ff007e24 */ /* 0x008fd8000f8e00ff */
[----:B------:R4:W-:Y:S01]  /*2590*/  @P0 ATOMS.AND RZ, [UR6], R0 ;  /* 0x00000000ffff098c */ /* 0x0009e2000a800006 */
[----:B------:R-:W-:Y:S05]  /*25a0*/  BRA `(.L_x_63) ;  /* 0x0000000000147947 */ /* 0x000fea0003800000 */
.L_x_65:
[----:B------:R-:W-:-:S07]  /*25b0*/  MOV R2, 0x25d0 ;  /* 0x000025d000027802 */ /* 0x000fce0000000f00 */
[----:B-1----:R-:W-:Y:S05]  /*25c0*/  CALL.REL.NOINC `($__internal_0_$__cuda_sm10x_tcgen05_guardrail_trap_col_being_dealloced_not_returned_by_alloc) ;  /* 0x0000000000447944 */ /* 0x002fea0003c00000 */
[----:B------:R-:W-:Y:S05]  /*25d0*/  BRA `(.L_x_63) ;  /* 0x0000000000087947 */ /* 0x000fea0003800000 */
.L_x_64:
[----:B------:R-:W-:-:S07]  /*25e0*/  MOV R2, 0x2600 ;  /* 0x0000260000027802 */ /* 0x000fce0000000f00 */
[----:B-1----:R-:W-:Y:S05]  /*25f0*/  CALL.REL.NOINC `($__internal_2_$__cuda_sm10x_tcgen05_guardrail_trap_unallocated_columns_being_dealloced) ;  /* 0x0000000000507944 */ /* 0x002fea0003c00000 */
.L_x_63:
[----:B------:R-:W-:Y:S01]  /*2600*/  NOP ;  /* 0x0000000000007918 */ /* 0x000fe20000000000 */
[----:B----4-:R-:W-:Y:S05]  /*2610*/  EXIT ;  /* 0x000000000000794d */ /* 0x010fea0003800000 */
.L_x_54:
[----:B------:R-:W2:Y:S02]  /*2620*/  SYNCS.PHASECHK.TRANS64.TRYWAIT P0, [UR8+0x4000], RZ ;  /* 0x004000ffff0075a7 */ /* 0x000ea40008001108 */
[----:B--2---:R-:W-:Y:S05]  /*2630*/  @!P0 BRA `(.L_x_54) ;  /* 0xfffffffc00f88947 */ /* 0x004fea000383ffff */
[----:B------:R-:W-:Y:S05]  /*2640*/  BRA `(.L_x_66) ;  /* 0xfffffff400187947 */ /* 0x000fea000383ffff */
.L_x_56:
[----:B------:R-:W2:Y:S02]  /*2650*/  SYNCS.PHASECHK.TRANS64.TRYWAIT P1, [UR8+0x4010], RZ ;  /* 0x004010ffff0075a7 */ /* 0x000ea40008021108 */
[----:B--2---:R-:W-:Y:S05]  /*2660*/  @!P1 BRA `(.L_x_56) ;  /* 0xfffffffc00f89947 */ /* 0x004fea000383ffff */
[----:B------:R-:W-:Y:S05]  /*2670*/  BRA `(.L_x_67) ;  /* 0xfffffff400747947 */ /* 0x000fea000383ffff */
.L_x_57:
[----:B------:R-:W3:Y:S02]  /*2680*/  SYNCS.PHASECHK.TRANS64.TRYWAIT P0, [UR8+0x4000], R3 ;  /* 0x00400003ff0075a7 */ /* 0x000ee40008001108 */
[----:B---3--:R-:W-:Y:S05]  /*2690*/  @!P0 BRA `(.L_x_57) ;  /* 0xfffffffc00f88947 */ /* 0x008fea000383ffff */
[----:B------:R-:W-:Y:S05]  /*26a0*/  BRA `(.L_x_68) ;  /* 0xfffffff400e07947 */ /* 0x000fea000383ffff */
.L_x_59:
[----:B------:R-:W4:Y:S02]  /*26b0*/  SYNCS.PHASECHK.TRANS64.TRYWAIT P0, [UR8+0x4010], R3 ;  /* 0x00401003ff0075a7 */ /* 0x000f240008001108 */
[----:B----4-:R-:W-:Y:S05]  /*26c0*/  @!P0 BRA `(.L_x_59) ;  /* 0xfffffffc00f88947 */ /* 0x010fea000383ffff */
[----:B------:R-:W-:Y:S05]  /*26d0*/  BRA `(.L_x_69) ;  /* 0xfffffff800307947 */ /* 0x000fea000383ffff */
        .weak           $__internal_0_$__cuda_sm10x_tcgen05_guardrail_trap_col_being_dealloced_not_returned_by_alloc
        .type           $__internal_0_$__cuda_sm10x_tcgen05_guardrail_trap_col_being_dealloced_not_returned_by_alloc,@function
        .size           $__internal_0_$__cuda_sm10x_tcgen05_guardrail_trap_col_being_dealloced_not_returned_by_alloc,($__internal_1_$__cuda_sm10x_tcgen05_guardrail_trap_phase_invalid_during_alloc - $__internal_0_$__cuda_sm10x_tcgen05_guardrail_trap_col_being_dealloced_not_returned_by_alloc)
$__internal_0_$__cuda_sm10x_tcgen05_guardrail_trap_col_being_dealloced_not_returned_by_alloc:
[----:B------:R-:W-:Y:S05]  /*26e0*/  BPT.TRAP 0x1 ;  /* 0x000000040000795c */ /* 0x000fea0000300000 */
[----:B------:R-:W-:-:S04]  /*26f0*/  IMAD.MOV.U32 R3, RZ, RZ, 0x0 ;  /* 0x00000000ff037424 */ /* 0x000fc800078e00ff */
[----:B------:R-:W-:Y:S05]  /*2700*/  RET.REL.NODEC R2 `(gluon_tcgen05) ;  /* 0xffffffd8023c7950 */ /* 0x000fea0003c3ffff */
        .weak           $__internal_1_$__cuda_sm10x_tcgen05_guardrail_trap_phase_invalid_during_alloc
        .type           $__internal_1_$__cuda_sm10x_tcgen05_guardrail_trap_phase_invalid_during_alloc,@function
        .size           $__internal_1_$__cuda_sm10x_tcgen05_guardrail_trap_phase_invalid_during_alloc,($__internal_2_$__cuda_sm10x_tcgen05_guardrail_trap_unallocated_columns_being_dealloced - $__internal_1_$__cuda_sm10x_tcgen05_guardrail_trap_phase_invalid_during_alloc)
$__internal_1_$__cuda_sm10x_tcgen05_guardrail_trap_phase_invalid_during_alloc:
[----:B------:R-:W-:Y:S05]  /*2710*/  BPT.TRAP 0x1 ;  /* 0x000000040000795c */ /* 0x000fea0000300000 */
[----:B------:R-:W-:-:S04]  /*2720*/  IMAD.MOV.U32 R3, RZ, RZ, 0x0 ;  /* 0x00000000ff037424 */ /* 0x000fc800078e00ff */
[----:B------:R-:W-:Y:S05]  /*2730*/  RET.REL.NODEC R2 `(gluon_tcgen05) ;  /* 0xffffffd802307950 */ /* 0x000fea0003c3ffff */
        .weak           $__internal_2_$__cuda_sm10x_tcgen05_guardrail_trap_unallocated_columns_being_dealloced
        .type           $__internal_2_$__cuda_sm10x_tcgen05_guardrail_trap_unallocated_columns_being_dealloced,@function
        .size           $__internal_2_$__cuda_sm10x_tcgen05_guardrail_trap_unallocated_columns_being_dealloced,(.L_x_73 - $__internal_2_$__cuda_sm10x_tcgen05_guardrail_trap_unallocated_columns_being_dealloced)
$__internal_2_$__cuda_sm10x_tcgen05_guardrail_trap_unallocated_columns_being_dealloced:
[----:B------:R-:W-:Y:S05]  /*2740*/  BPT.TRAP 0x1 ;  /* 0x000000040000795c */ /* 0x000fea0000300000 */
[----:B------:R-:W-:-:S04]  /*2750*/  IMAD.MOV.U32 R3, RZ, RZ, 0x0 ;  /* 0x00000000ff037424 */ /* 0x000fc800078e00ff */
[----:B------:R-:W-:Y:S05]  /*2760*/  RET.REL.NODEC R2 `(gluon_tcgen05) ;  /* 0xffffffd802247950 */ /* 0x000fea0003c3ffff */
.L_x_70:
[----:B------:R-:W-:-:S00]  /*2770*/  BRA `(.L_x_70) ;  /* 0xfffffffc00fc7947 */ /* 0x000fc0000383ffff */
[----:B------:R-:W-:-:S00]  /*2780*/  NOP ;  /* 0x0000000000007918 */ /* 0x000fc00000000000 */
[----:B------:R-:W-:-:S00]  /*2790*/  NOP ;  /* 0x0000000000007918 */ /* 0x000fc00000000000 */
[----:B------:R-:W-:-:S00]  /*27a0*/  NOP ;  /* 0x0000000000007918 */ /* 0x000fc00000000000 */
[----:B------:R-:W-:-:S00]  /*27b0*/  NOP ;  /* 0x0000000000007918 */ /* 0x000fc00000000000 */
[----:B------:R-:W-:-:S00]  /*27c0*/  NOP ;  /* 0x0000000000007918 */ /* 0x000fc00000000000 */
[----:B------:R-:W-:-:S00]  /*27d0*/  NOP ;  /* 0x0000000000007918 */ /* 0x000fc00000000000 */
[----:B------:R-:W-:-:S00]  /*27e0*/  NOP ;  /* 0x0000000000007918 */ /* 0x000fc00000000000 */
[----:B------:R-:W-:-:S00]  /*27f0*/  NOP ;  /* 0x0000000000007918 */ /* 0x000fc00000000000 */
.L_x_73:


//--------------------- .nv.shared.gluon_tcgen05  --------------------------
	.section	.nv.shared.gluon_tcgen05,"aw",@nobits
	.sectionflags	@""
	.align	16
	.zero		1024


//--------------------- .nv.shared.reserved.0     --------------------------
	.section	.nv.shared.reserved.0,"aw",@nobits
	.align	8
	.weak		__nv_reservedSMEM_offset_0_alias
	.size		__nv_reservedSMEM_offset_0_alias, 0, 64
	.other		__nv_reservedSMEM_offset_0_alias,@"STO_CUDA_RESERVED_SHARED STV_DEFAULT"
__nv_reservedSMEM_offset_0_alias:
	.zero		0
.nv.shared.reserved.0:
	.zero		64
	.weak		__nv_reservedSMEM_allocation_phase
	.type		__nv_reservedSMEM_allocation_phase,@object
	.size		__nv_reservedSMEM_allocation_phase,(.L_0 - __nv_reservedSMEM_allocation_phase)
__nv_reservedSMEM_allocation_phase:
	.zero		1
.L_0:
	.zero		7
	.weak		__nv_reservedSMEM_devtool_atexit_pc
	.type		__nv_reservedSMEM_devtool_atexit_pc,@object
	.size		__nv_reservedSMEM_devtool_atexit_pc,(__nv_reservedSMEM_allocation_mask - __nv_reservedSMEM_devtool_atexit_pc)
__nv_reservedSMEM_devtool_atexit_pc:
	.zero		8
	.weak		__nv_reservedSMEM_allocation_mask
	.type		__nv_reservedSMEM_allocation_mask,@object
	.size		__nv_reservedSMEM_allocation_mask,(.L_2 - __nv_reservedSMEM_allocation_mask)
__nv_reservedSMEM_allocation_mask:
	.zero		4
.L_2:


//--------------------- .nv.constant0.gluon_tcgen05 --------------------------
	.section	.nv.constant0.gluon_tcgen05,"a",@progbits
	.sectionflags	@""
	.align	4
.nv.constant0.gluon_tcgen05:
	.zero		976


//--------------------- SYMBOLS --------------------------

	.type		.nv.reservedSmem.offset0,@object
	.size		.nv.reservedSmem.offset0,0x4
	.type		.nv.reservedSmem.cap,@object
	.size		.nv.reservedSmem.cap,0x4
